	.target	sm_100a

	.elftype	@"ET_EXEC"


//--------------------- .note.nv.tkinfo           --------------------------
	.section	.note.nv.tkinfo,"",@"SHT_NOTE"
	.sectionflags	@"SHF_NOTE_NV_TKINFO"
	.tkinfo
        /*0018*/ 	.word	0x00000002
        /*0030*/ 	.string	""
        /*0030*/ 	.string	"ptxas"
        /*0030*/ 	.string	"Cuda compilation tools, release 13.0, V13.0.88"
        /*0030*/ 	.string	"Build cuda_13.0.r13.0/compiler.36424714_0"
        /*0030*/ 	.string	"-arch sm_100a -m 64 "



//--------------------- .note.nv.cuinfo           --------------------------
	.section	.note.nv.cuinfo,"",@"SHT_NOTE"
	.sectionflags	@"SHF_NOTE_NV_CUINFO"
        /*0018*/ 	.short	0x0002
        /*001a*/ 	.short	0x0064
        /*001c*/ 	.short	0x0082
	.zero		2


//--------------------- .nv.info                  --------------------------
	.section	.nv.info,"",@"SHT_CUDA_INFO"
	.align	4


	//----- nvinfo : EIATTR_REGCOUNT
	.align		4
        /*0000*/ 	.byte	0x04, 0x2f
        /*0002*/ 	.short	(.L_12 - .L_11)
	.align		4
.L_11:
        /*0004*/ 	.word	index@(_ZN7cutlass13device_kernelIN5flash11enable_sm90INS1_16FlashAttnFwdSm90INS1_25CollectiveMainloopFwdSm90ILi2EN4cute5tupleIJNS5_1CILi1EEES8_S8_EEENS6_IJNS7_ILi64EEESA_SA_EEELi512ENS_10bfloat16_tEfNS_4arch4Sm90ELb1ELb0ELb0ELb1ELb0ELb1ELb1ELb0ELb0ELb0ELb0ELb0EEENS1_21CollectiveEpilogueFwdINS6_IJSA_NS7_ILi512EEESA_EEES9_SC_SE_Li256ELb1ELb0ELb0ELb0EEENS1_36VarlenDynamicPersistentTileSchedulerILi64ELi64ELi256ELi32ELb0ELb0ELb1ELb1ELb1ELb1EEEEEEEEEvNT_6ParamsE)
        /*0008*/ 	.word	0x00000004


	//----- nvinfo : EIATTR_FRAME_SIZE
	.align		4
.L_12:
        /*000c*/ 	.byte	0x04, 0x11
        /*000e*/ 	.short	(.L_14 - .L_13)
	.align		4
.L_13:
        /*0010*/ 	.word	index@(_ZN7cutlass13device_kernelIN5flash11enable_sm90INS1_16FlashAttnFwdSm90INS1_25CollectiveMainloopFwdSm90ILi2EN4cute5tupleIJNS5_1CILi1EEES8_S8_EEENS6_IJNS7_ILi64EEESA_SA_EEELi512ENS_10bfloat16_tEfNS_4arch4Sm90ELb1ELb0ELb0ELb1ELb0ELb1ELb1ELb0ELb0ELb0ELb0ELb0EEENS1_21CollectiveEpilogueFwdINS6_IJSA_NS7_ILi512EEESA_EEES9_SC_SE_Li256ELb1ELb0ELb0ELb0EEENS1_36VarlenDynamicPersistentTileSchedulerILi64ELi64ELi256ELi32ELb0ELb0ELb1ELb1ELb1ELb1EEEEEEEEEvNT_6ParamsE)
        /*0014*/ 	.word	0x00000000


	//----- nvinfo : EIATTR_REGCOUNT
	.align		4
.L_14:
        /*0018*/ 	.byte	0x04, 0x2f
        /*001a*/ 	.short	(.L_16 - .L_15)
	.align		4
.L_15:
        /*001c*/ 	.word	index@(_ZN7cutlass13device_kernelIN5flash11enable_sm90INS1_16FlashAttnFwdSm90INS1_25CollectiveMainloopFwdSm90ILi2EN4cute5tupleIJNS5_1CILi1EEES8_S8_EEENS6_IJNS7_ILi64EEESA_SA_EEELi512ENS_10bfloat16_tEfNS_4arch4Sm90ELb1ELb0ELb0ELb1ELb0ELb0ELb1ELb0ELb0ELb0ELb0ELb0EEENS1_21CollectiveEpilogueFwdINS6_IJSA_NS7_ILi512EEESA_EEES9_SC_SE_Li256ELb1ELb0ELb0ELb0EEENS1_36VarlenDynamicPersistentTileSchedulerILi64ELi64ELi256ELi32ELb0ELb0ELb1ELb1ELb1ELb1EEEEEEEEEvNT_6ParamsE)
        /*0020*/ 	.word	0x00000004


	//----- nvinfo : EIATTR_FRAME_SIZE
	.align		4
.L_16:
        /*0024*/ 	.byte	0x04, 0x11
        /*0026*/ 	.short	(.L_18 - .L_17)
	.align		4
.L_17:
        /*0028*/ 	.word	index@(_ZN7cutlass13device_kernelIN5flash11enable_sm90INS1_16FlashAttnFwdSm90INS1_25CollectiveMainloopFwdSm90ILi2EN4cute5tupleIJNS5_1CILi1EEES8_S8_EEENS6_IJNS7_ILi64EEESA_SA_EEELi512ENS_10bfloat16_tEfNS_4arch4Sm90ELb1ELb0ELb0ELb1ELb0ELb0ELb1ELb0ELb0ELb0ELb0ELb0EEENS1_21CollectiveEpilogueFwdINS6_IJSA_NS7_ILi512EEESA_EEES9_SC_SE_Li256ELb1ELb0ELb0ELb0EEENS1_36VarlenDynamicPersistentTileSchedulerILi64ELi64ELi256ELi32ELb0ELb0ELb1ELb1ELb1ELb1EEEEEEEEEvNT_6ParamsE)
        /*002c*/ 	.word	0x00000000


	//----- nvinfo : EIATTR_REGCOUNT
	.align		4
.L_18:
        /*0030*/ 	.byte	0x04, 0x2f
        /*0032*/ 	.short	(.L_20 - .L_19)
	.align		4
.L_19:
        /*0034*/ 	.word	index@(_ZN7cutlass13device_kernelIN5flash11enable_sm90INS1_16FlashAttnFwdSm90INS1_25CollectiveMainloopFwdSm90ILi2EN4cute5tupleIJNS5_1CILi1EEES8_S8_EEENS6_IJNS7_ILi64EEESA_SA_EEELi512ENS_10bfloat16_tEfNS_4arch4Sm90ELb1ELb0ELb0ELb1ELb0ELb1ELb0ELb0ELb0ELb0ELb0ELb0EEENS1_21CollectiveEpilogueFwdINS6_IJSA_NS7_ILi512EEESA_EEES9_SC_SE_Li256ELb1ELb0ELb0ELb0EEENS1_36VarlenDynamicPersistentTileSchedulerILi64ELi64ELi256ELi32ELb0ELb0ELb1ELb1ELb1ELb1EEEEEEEEEvNT_6ParamsE)
        /*0038*/ 	.word	0x00000004


	//----- nvinfo : EIATTR_FRAME_SIZE
	.align		4
.L_20:
        /*003c*/ 	.byte	0x04, 0x11
        /*003e*/ 	.short	(.L_22 - .L_21)
	.align		4
.L_21:
        /*0040*/ 	.word	index@(_ZN7cutlass13device_kernelIN5flash11enable_sm90INS1_16FlashAttnFwdSm90INS1_25CollectiveMainloopFwdSm90ILi2EN4cute5tupleIJNS5_1CILi1EEES8_S8_EEENS6_IJNS7_ILi64EEESA_SA_EEELi512ENS_10bfloat16_tEfNS_4arch4Sm90ELb1ELb0ELb0ELb1ELb0ELb1ELb0ELb0ELb0ELb0ELb0ELb0EEENS1_21CollectiveEpilogueFwdINS6_IJSA_NS7_ILi512EEESA_EEES9_SC_SE_Li256ELb1ELb0ELb0ELb0EEENS1_36VarlenDynamicPersistentTileSchedulerILi64ELi64ELi256ELi32ELb0ELb0ELb1ELb1ELb1ELb1EEEEEEEEEvNT_6ParamsE)
        /*0044*/ 	.word	0x00000000


	//----- nvinfo : EIATTR_REGCOUNT
	.align		4
.L_22:
        /*0048*/ 	.byte	0x04, 0x2f
        /*004a*/ 	.short	(.L_24 - .L_23)
	.align		4
.L_23:
        /*004c*/ 	.word	index@(_ZN7cutlass13device_kernelIN5flash11enable_sm90INS1_16FlashAttnFwdSm90INS1_25CollectiveMainloopFwdSm90ILi2EN4cute5tupleIJNS5_1CILi1EEES8_S8_EEENS6_IJNS7_ILi64EEESA_SA_EEELi512ENS_10bfloat16_tEfNS_4arch4Sm90ELb1ELb0ELb0ELb1ELb0ELb0ELb0ELb0ELb0ELb0ELb0ELb0EEENS1_21CollectiveEpilogueFwdINS6_IJSA_NS7_ILi512EEESA_EEES9_SC_SE_Li256ELb1ELb0ELb0ELb0EEENS1_36VarlenDynamicPersistentTileSchedulerILi64ELi64ELi256ELi32ELb0ELb0ELb1ELb1ELb1ELb1EEEEEEEEEvNT_6ParamsE)
        /*0050*/ 	.word	0x00000004


	//----- nvinfo : EIATTR_FRAME_SIZE
	.align		4
.L_24:
        /*0054*/ 	.byte	0x04, 0x11
        /*0056*/ 	.short	(.L_26 - .L_25)
	.align		4
.L_25:
        /*0058*/ 	.word	index@(_ZN7cutlass13device_kernelIN5flash11enable_sm90INS1_16FlashAttnFwdSm90INS1_25CollectiveMainloopFwdSm90ILi2EN4cute5tupleIJNS5_1CILi1EEES8_S8_EEENS6_IJNS7_ILi64EEESA_SA_EEELi512ENS_10bfloat16_tEfNS_4arch4Sm90ELb1ELb0ELb0ELb1ELb0ELb0ELb0ELb0ELb0ELb0ELb0ELb0EEENS1_21CollectiveEpilogueFwdINS6_IJSA_NS7_ILi512EEESA_EEES9_SC_SE_Li256ELb1ELb0ELb0ELb0EEENS1_36VarlenDynamicPersistentTileSchedulerILi64ELi64ELi256ELi32ELb0ELb0ELb1ELb1ELb1ELb1EEEEEEEEEvNT_6ParamsE)
        /*005c*/ 	.word	0x00000000


	//----- nvinfo : EIATTR_REGCOUNT
	.align		4
.L_26:
        /*0060*/ 	.byte	0x04, 0x2f
        /*0062*/ 	.short	(.L_28 - .L_27)
	.align		4
.L_27:
        /*0064*/ 	.word	index@(_ZN7cutlass13device_kernelIN5flash11enable_sm90INS1_16FlashAttnFwdSm90INS1_25CollectiveMainloopFwdSm90ILi2EN4cute5tupleIJNS5_1CILi1EEES8_S8_EEENS6_IJNS7_ILi64EEESA_SA_EEELi512ENS_10bfloat16_tEfNS_4arch4Sm90ELb1ELb0ELb0ELb0ELb0ELb0ELb1ELb0ELb0ELb0ELb0ELb0EEENS1_21CollectiveEpilogueFwdINS6_IJSA_NS7_ILi512EEESA_EEES9_SC_SE_Li256ELb0ELb0ELb0ELb0EEENS1_30DynamicPersistentTileSchedulerILi256ELi32ELb0ELb0ELb1EEEEEEEEEvNT_6ParamsE)
        /*0068*/ 	.word	0x00000004


	//----- nvinfo : EIATTR_FRAME_SIZE
	.align		4
.L_28:
        /*006c*/ 	.byte	0x04, 0x11
        /*006e*/ 	.short	(.L_30 - .L_29)
	.align		4
.L_29:
        /*0070*/ 	.word	index@(_ZN7cutlass13device_kernelIN5flash11enable_sm90INS1_16FlashAttnFwdSm90INS1_25CollectiveMainloopFwdSm90ILi2EN4cute5tupleIJNS5_1CILi1EEES8_S8_EEENS6_IJNS7_ILi64EEESA_SA_EEELi512ENS_10bfloat16_tEfNS_4arch4Sm90ELb1ELb0ELb0ELb0ELb0ELb0ELb1ELb0ELb0ELb0ELb0ELb0EEENS1_21CollectiveEpilogueFwdINS6_IJSA_NS7_ILi512EEESA_EEES9_SC_SE_Li256ELb0ELb0ELb0ELb0EEENS1_30DynamicPersistentTileSchedulerILi256ELi32ELb0ELb0ELb1EEEEEEEEEvNT_6ParamsE)
        /*0074*/ 	.word	0x00000000


	//----- nvinfo : EIATTR_REGCOUNT
	.align		4
.L_30:
        /*0078*/ 	.byte	0x04, 0x2f
        /*007a*/ 	.short	(.L_32 - .L_31)
	.align		4
.L_31:
        /*007c*/ 	.word	index@(_ZN7cutlass13device_kernelIN5flash11enable_sm90INS1_16FlashAttnFwdSm90INS1_25CollectiveMainloopFwdSm90ILi2EN4cute5tupleIJNS5_1CILi1EEES8_S8_EEENS6_IJNS7_ILi64EEESA_SA_EEELi512ENS_10bfloat16_tEfNS_4arch4Sm90ELb1ELb0ELb0ELb0ELb0ELb0ELb0ELb0ELb0ELb0ELb0ELb0EEENS1_21CollectiveEpilogueFwdINS6_IJSA_NS7_ILi512EEESA_EEES9_SC_SE_Li256ELb0ELb0ELb0ELb0EEENS1_30DynamicPersistentTileSchedulerILi256ELi32ELb0ELb0ELb1EEEEEEEEEvNT_6ParamsE)
        /*0080*/ 	.word	0x00000004


	//----- nvinfo : EIATTR_FRAME_SIZE
	.align		4
.L_32:
        /*0084*/ 	.byte	0x04, 0x11
        /*0086*/ 	.short	(.L_34 - .L_33)
	.align		4
.L_33:
        /*0088*/ 	.word	index@(_ZN7cutlass13device_kernelIN5flash11enable_sm90INS1_16FlashAttnFwdSm90INS1_25CollectiveMainloopFwdSm90ILi2EN4cute5tupleIJNS5_1CILi1EEES8_S8_EEENS6_IJNS7_ILi64EEESA_SA_EEELi512ENS_10bfloat16_tEfNS_4arch4Sm90ELb1ELb0ELb0ELb0ELb0ELb0ELb0ELb0ELb0ELb0ELb0ELb0EEENS1_21CollectiveEpilogueFwdINS6_IJSA_NS7_ILi512EEESA_EEES9_SC_SE_Li256ELb0ELb0ELb0ELb0EEENS1_30DynamicPersistentTileSchedulerILi256ELi32ELb0ELb0ELb1EEEEEEEEEvNT_6ParamsE)
        /*008c*/ 	.word	0x00000000


	//----- nvinfo : EIATTR_REGCOUNT
	.align		4
.L_34:
        /*0090*/ 	.byte	0x04, 0x2f
        /*0092*/ 	.short	(.L_36 - .L_35)
	.align		4
.L_35:
        /*0094*/ 	.word	index@(_ZN7cutlass13device_kernelIN5flash11enable_sm90INS1_16FlashAttnFwdSm90INS1_25CollectiveMainloopFwdSm90ILi2EN4cute5tupleIJNS5_1CILi1EEES8_S8_EEENS6_IJNS7_ILi64EEESA_SA_EEELi512ENS_10bfloat16_tEfNS_4arch4Sm90ELb0ELb1ELb0ELb1ELb0ELb1ELb1ELb0ELb0ELb0ELb0ELb0EEENS1_21CollectiveEpilogueFwdINS6_IJSA_NS7_ILi512EEESA_EEES9_SC_SE_Li256ELb1ELb0ELb0ELb0EEENS1_36VarlenDynamicPersistentTileSchedulerILi64ELi64ELi256ELi32ELb0ELb0ELb1ELb1ELb0ELb1EEEEEEEEEvNT_6ParamsE)
        /*0098*/ 	.word	0x00000004


	//----- nvinfo : EIATTR_FRAME_SIZE
	.align		4
.L_36:
        /*009c*/ 	.byte	0x04, 0x11
        /*009e*/ 	.short	(.L_38 - .L_37)
	.align		4
.L_37:
        /*00a0*/ 	.word	index@(_ZN7cutlass13device_kernelIN5flash11enable_sm90INS1_16FlashAttnFwdSm90INS1_25CollectiveMainloopFwdSm90ILi2EN4cute5tupleIJNS5_1CILi1EEES8_S8_EEENS6_IJNS7_ILi64EEESA_SA_EEELi512ENS_10bfloat16_tEfNS_4arch4Sm90ELb0ELb1ELb0ELb1ELb0ELb1ELb1ELb0ELb0ELb0ELb0ELb0EEENS1_21CollectiveEpilogueFwdINS6_IJSA_NS7_ILi512EEESA_EEES9_SC_SE_Li256ELb1ELb0ELb0ELb0EEENS1_36VarlenDynamicPersistentTileSchedulerILi64ELi64ELi256ELi32ELb0ELb0ELb1ELb1ELb0ELb1EEEEEEEEEvNT_6ParamsE)
        /*00a4*/ 	.word	0x00000000


	//----- nvinfo : EIATTR_REGCOUNT
	.align		4
.L_38:
        /*00a8*/ 	.byte	0x04, 0x2f
        /*00aa*/ 	.short	(.L_40 - .L_39)
	.align		4
.L_39:
        /*00ac*/ 	.word	index@(_ZN7cutlass13device_kernelIN5flash11enable_sm90INS1_16FlashAttnFwdSm90INS1_25CollectiveMainloopFwdSm90ILi2EN4cute5tupleIJNS5_1CILi1EEES8_S8_EEENS6_IJNS7_ILi64EEESA_SA_EEELi512ENS_10bfloat16_tEfNS_4arch4Sm90ELb0ELb1ELb0ELb1ELb0ELb0ELb1ELb0ELb0ELb0ELb0ELb0EEENS1_21CollectiveEpilogueFwdINS6_IJSA_NS7_ILi512EEESA_EEES9_SC_SE_Li256ELb1ELb0ELb0ELb0EEENS1_36VarlenDynamicPersistentTileSchedulerILi64ELi64ELi256ELi32ELb0ELb0ELb1ELb1ELb0ELb1EEEEEEEEEvNT_6ParamsE)
        /*00b0*/ 	.word	0x00000004


	//----- nvinfo : EIATTR_FRAME_SIZE
	.align		4
.L_40:
        /*00b4*/ 	.byte	0x04, 0x11
        /*00b6*/ 	.short	(.L_42 - .L_41)
	.align		4
.L_41:
        /*00b8*/ 	.word	index@(_ZN7cutlass13device_kernelIN5flash11enable_sm90INS1_16FlashAttnFwdSm90INS1_25CollectiveMainloopFwdSm90ILi2EN4cute5tupleIJNS5_1CILi1EEES8_S8_EEENS6_IJNS7_ILi64EEESA_SA_EEELi512ENS_10bfloat16_tEfNS_4arch4Sm90ELb0ELb1ELb0ELb1ELb0ELb0ELb1ELb0ELb0ELb0ELb0ELb0EEENS1_21CollectiveEpilogueFwdINS6_IJSA_NS7_ILi512EEESA_EEES9_SC_SE_Li256ELb1ELb0ELb0ELb0EEENS1_36VarlenDynamicPersistentTileSchedulerILi64ELi64ELi256ELi32ELb0ELb0ELb1ELb1ELb0ELb1EEEEEEEEEvNT_6ParamsE)
        /*00bc*/ 	.word	0x00000000


	//----- nvinfo : EIATTR_REGCOUNT
	.align		4
.L_42:
        /*00c0*/ 	.byte	0x04, 0x2f
        /*00c2*/ 	.short	(.L_44 - .L_43)
	.align		4
.L_43:
        /*00c4*/ 	.word	index@(_ZN7cutlass13device_kernelIN5flash11enable_sm90INS1_16FlashAttnFwdSm90INS1_25CollectiveMainloopFwdSm90ILi2EN4cute5tupleIJNS5_1CILi1EEES8_S8_EEENS6_IJNS7_ILi64EEESA_SA_EEELi512ENS_10bfloat16_tEfNS_4arch4Sm90ELb0ELb1ELb0ELb1ELb0ELb1ELb0ELb0ELb0ELb0ELb0ELb0EEENS1_21CollectiveEpilogueFwdINS6_IJSA_NS7_ILi512EEESA_EEES9_SC_SE_Li256ELb1ELb0ELb0ELb0EEENS1_36VarlenDynamicPersistentTileSchedulerILi64ELi64ELi256ELi32ELb0ELb0ELb1ELb1ELb0ELb1EEEEEEEEEvNT_6ParamsE)
        /*00c8*/ 	.word	0x00000004


	//----- nvinfo : EIATTR_FRAME_SIZE
	.align		4
.L_44:
        /*00cc*/ 	.byte	0x04, 0x11
        /*00ce*/ 	.short	(.L_46 - .L_45)
	.align		4
.L_45:
        /*00d0*/ 	.word	index@(_ZN7cutlass13device_kernelIN5flash11enable_sm90INS1_16FlashAttnFwdSm90INS1_25CollectiveMainloopFwdSm90ILi2EN4cute5tupleIJNS5_1CILi1EEES8_S8_EEENS6_IJNS7_ILi64EEESA_SA_EEELi512ENS_10bfloat16_tEfNS_4arch4Sm90ELb0ELb1ELb0ELb1ELb0ELb1ELb0ELb0ELb0ELb0ELb0ELb0EEENS1_21CollectiveEpilogueFwdINS6_IJSA_NS7_ILi512EEESA_EEES9_SC_SE_Li256ELb1ELb0ELb0ELb0EEENS1_36VarlenDynamicPersistentTileSchedulerILi64ELi64ELi256ELi32ELb0ELb0ELb1ELb1ELb0ELb1EEEEEEEEEvNT_6ParamsE)
        /*00d4*/ 	.word	0x00000000


	//----- nvinfo : EIATTR_REGCOUNT
	.align		4
.L_46:
        /*00d8*/ 	.byte	0x04, 0x2f
        /*00da*/ 	.short	(.L_48 - .L_47)
	.align		4
.L_47:
        /*00dc*/ 	.word	index@(_ZN7cutlass13device_kernelIN5flash11enable_sm90INS1_16FlashAttnFwdSm90INS1_25CollectiveMainloopFwdSm90ILi2EN4cute5tupleIJNS5_1CILi1EEES8_S8_EEENS6_IJNS7_ILi64EEESA_SA_EEELi512ENS_10bfloat16_tEfNS_4arch4Sm90ELb0ELb1ELb0ELb1ELb0ELb0ELb0ELb0ELb0ELb0ELb0ELb0EEENS1_21CollectiveEpilogueFwdINS6_IJSA_NS7_ILi512EEESA_EEES9_SC_SE_Li256ELb1ELb0ELb0ELb0EEENS1_36VarlenDynamicPersistentTileSchedulerILi64ELi64ELi256ELi32ELb0ELb0ELb1ELb1ELb0ELb1EEEEEEEEEvNT_6ParamsE)
        /*00e0*/ 	.word	0x00000004


	//----- nvinfo : EIATTR_FRAME_SIZE
	.align		4
.L_48:
        /*00e4*/ 	.byte	0x04, 0x11
        /*00e6*/ 	.short	(.L_50 - .L_49)
	.align		4
.L_49:
        /*00e8*/ 	.word	index@(_ZN7cutlass13device_kernelIN5flash11enable_sm90INS1_16FlashAttnFwdSm90INS1_25CollectiveMainloopFwdSm90ILi2EN4cute5tupleIJNS5_1CILi1EEES8_S8_EEENS6_IJNS7_ILi64EEESA_SA_EEELi512ENS_10bfloat16_tEfNS_4arch4Sm90ELb0ELb1ELb0ELb1ELb0ELb0ELb0ELb0ELb0ELb0ELb0ELb0EEENS1_21CollectiveEpilogueFwdINS6_IJSA_NS7_ILi512EEESA_EEES9_SC_SE_Li256ELb1ELb0ELb0ELb0EEENS1_36VarlenDynamicPersistentTileSchedulerILi64ELi64ELi256ELi32ELb0ELb0ELb1ELb1ELb0ELb1EEEEEEEEEvNT_6ParamsE)
        /*00ec*/ 	.word	0x00000000


	//----- nvinfo : EIATTR_REGCOUNT
	.align		4
.L_50:
        /*00f0*/ 	.byte	0x04, 0x2f
        /*00f2*/ 	.short	(.L_52 - .L_51)
	.align		4
.L_51:
        /*00f4*/ 	.word	index@(_ZN7cutlass13device_kernelIN5flash11enable_sm90INS1_16FlashAttnFwdSm90INS1_25CollectiveMainloopFwdSm90ILi2EN4cute5tupleIJNS5_1CILi1EEES8_S8_EEENS6_IJNS7_ILi64EEESA_SA_EEELi512ENS_10bfloat16_tEfNS_4arch4Sm90ELb0ELb1ELb0ELb0ELb0ELb0ELb1ELb0ELb0ELb0ELb0ELb0EEENS1_21CollectiveEpilogueFwdINS6_IJSA_NS7_ILi512EEESA_EEES9_SC_SE_Li256ELb0ELb0ELb0ELb0EEENS1_30DynamicPersistentTileSchedulerILi256ELi32ELb0ELb0ELb1EEEEEEEEEvNT_6ParamsE)
        /*00f8*/ 	.word	0x00000004


	//----- nvinfo : EIATTR_FRAME_SIZE
	.align		4
.L_52:
        /*00fc*/ 	.byte	0x04, 0x11
        /*00fe*/ 	.short	(.L_54 - .L_53)
	.align		4
.L_53:
        /*0100*/ 	.word	index@(_ZN7cutlass13device_kernelIN5flash11enable_sm90INS1_16FlashAttnFwdSm90INS1_25CollectiveMainloopFwdSm90ILi2EN4cute5tupleIJNS5_1CILi1EEES8_S8_EEENS6_IJNS7_ILi64EEESA_SA_EEELi512ENS_10bfloat16_tEfNS_4arch4Sm90ELb0ELb1ELb0ELb0ELb0ELb0ELb1ELb0ELb0ELb0ELb0ELb0EEENS1_21CollectiveEpilogueFwdINS6_IJSA_NS7_ILi512EEESA_EEES9_SC_SE_Li256ELb0ELb0ELb0ELb0EEENS1_30DynamicPersistentTileSchedulerILi256ELi32ELb0ELb0ELb1EEEEEEEEEvNT_6ParamsE)
        /*0104*/ 	.word	0x00000000


	//----- nvinfo : EIATTR_REGCOUNT
	.align		4
.L_54:
        /*0108*/ 	.byte	0x04, 0x2f
        /*010a*/ 	.short	(.L_56 - .L_55)
	.align		4
.L_55:
        /*010c*/ 	.word	index@(_ZN7cutlass13device_kernelIN5flash11enable_sm90INS1_16FlashAttnFwdSm90INS1_25CollectiveMainloopFwdSm90ILi2EN4cute5tupleIJNS5_1CILi1EEES8_S8_EEENS6_IJNS7_ILi64EEESA_SA_EEELi512ENS_10bfloat16_tEfNS_4arch4Sm90ELb0ELb1ELb0ELb0ELb0ELb0ELb0ELb0ELb0ELb0ELb0ELb0EEENS1_21CollectiveEpilogueFwdINS6_IJSA_NS7_ILi512EEESA_EEES9_SC_SE_Li256ELb0ELb0ELb0ELb0EEENS1_30DynamicPersistentTileSchedulerILi256ELi32ELb0ELb0ELb1EEEEEEEEEvNT_6ParamsE)
        /*0110*/ 	.word	0x00000004


	//----- nvinfo : EIATTR_FRAME_SIZE
	.align		4
.L_56:
        /*0114*/ 	.byte	0x04, 0x11
        /*0116*/ 	.short	(.L_58 - .L_57)
	.align		4
.L_57:
        /*0118*/ 	.word	index@(_ZN7cutlass13device_kernelIN5flash11enable_sm90INS1_16FlashAttnFwdSm90INS1_25CollectiveMainloopFwdSm90ILi2EN4cute5tupleIJNS5_1CILi1EEES8_S8_EEENS6_IJNS7_ILi64EEESA_SA_EEELi512ENS_10bfloat16_tEfNS_4arch4Sm90ELb0ELb1ELb0ELb0ELb0ELb0ELb0ELb0ELb0ELb0ELb0ELb0EEENS1_21CollectiveEpilogueFwdINS6_IJSA_NS7_ILi512EEESA_EEES9_SC_SE_Li256ELb0ELb0ELb0ELb0EEENS1_30DynamicPersistentTileSchedulerILi256ELi32ELb0ELb0ELb1EEEEEEEEEvNT_6ParamsE)
        /*011c*/ 	.word	0x00000000


	//----- nvinfo : EIATTR_REGCOUNT
	.align		4
.L_58:
        /*0120*/ 	.byte	0x04, 0x2f
        /*0122*/ 	.short	(.L_60 - .L_59)
	.align		4
.L_59:
        /*0124*/ 	.word	index@(_ZN7cutlass13device_kernelIN5flash11enable_sm90INS1_16FlashAttnFwdSm90INS1_25CollectiveMainloopFwdSm90ILi2EN4cute5tupleIJNS5_1CILi1EEES8_S8_EEENS6_IJNS7_ILi64EEESA_SA_EEELi512ENS_10bfloat16_tEfNS_4arch4Sm90ELb0ELb0ELb0ELb1ELb0ELb1ELb1ELb0ELb0ELb0ELb0ELb0EEENS1_21CollectiveEpilogueFwdINS6_IJSA_NS7_ILi512EEESA_EEES9_SC_SE_Li256ELb1ELb0ELb0ELb0EEENS1_36VarlenDynamicPersistentTileSchedulerILi64ELi64ELi256ELi32ELb0ELb0ELb1ELb0ELb1ELb1EEEEEEEEEvNT_6ParamsE)
        /*0128*/ 	.word	0x00000004


	//----- nvinfo : EIATTR_FRAME_SIZE
	.align		4
.L_60:
        /*012c*/ 	.byte	0x04, 0x11
        /*012e*/ 	.short	(.L_62 - .L_61)
	.align		4
.L_61:
        /*0130*/ 	.word	index@(_ZN7cutlass13device_kernelIN5flash11enable_sm90INS1_16FlashAttnFwdSm90INS1_25CollectiveMainloopFwdSm90ILi2EN4cute5tupleIJNS5_1CILi1EEES8_S8_EEENS6_IJNS7_ILi64EEESA_SA_EEELi512ENS_10bfloat16_tEfNS_4arch4Sm90ELb0ELb0ELb0ELb1ELb0ELb1ELb1ELb0ELb0ELb0ELb0ELb0EEENS1_21CollectiveEpilogueFwdINS6_IJSA_NS7_ILi512EEESA_EEES9_SC_SE_Li256ELb1ELb0ELb0ELb0EEENS1_36VarlenDynamicPersistentTileSchedulerILi64ELi64ELi256ELi32ELb0ELb0ELb1ELb0ELb1ELb1EEEEEEEEEvNT_6ParamsE)
        /*0134*/ 	.word	0x00000000


	//----- nvinfo : EIATTR_REGCOUNT
	.align		4
.L_62:
        /*0138*/ 	.byte	0x04, 0x2f
        /*013a*/ 	.short	(.L_64 - .L_63)
	.align		4
.L_63:
        /*013c*/ 	.word	index@(_ZN7cutlass13device_kernelIN5flash11enable_sm90INS1_16FlashAttnFwdSm90INS1_25CollectiveMainloopFwdSm90ILi2EN4cute5tupleIJNS5_1CILi1EEES8_S8_EEENS6_IJNS7_ILi64EEESA_SA_EEELi512ENS_10bfloat16_tEfNS_4arch4Sm90ELb0ELb0ELb0ELb1ELb0ELb0ELb1ELb0ELb0ELb0ELb0ELb0EEENS1_21CollectiveEpilogueFwdINS6_IJSA_NS7_ILi512EEESA_EEES9_SC_SE_Li256ELb1ELb0ELb0ELb0EEENS1_36VarlenDynamicPersistentTileSchedulerILi64ELi64ELi256ELi32ELb0ELb0ELb1ELb0ELb1ELb1EEEEEEEEEvNT_6ParamsE)
        /*0140*/ 	.word	0x00000004


	//----- nvinfo : EIATTR_FRAME_SIZE
	.align		4
.L_64:
        /*0144*/ 	.byte	0x04, 0x11
        /*0146*/ 	.short	(.L_66 - .L_65)
	.align		4
.L_65:
        /*0148*/ 	.word	index@(_ZN7cutlass13device_kernelIN5flash11enable_sm90INS1_16FlashAttnFwdSm90INS1_25CollectiveMainloopFwdSm90ILi2EN4cute5tupleIJNS5_1CILi1EEES8_S8_EEENS6_IJNS7_ILi64EEESA_SA_EEELi512ENS_10bfloat16_tEfNS_4arch4Sm90ELb0ELb0ELb0ELb1ELb0ELb0ELb1ELb0ELb0ELb0ELb0ELb0EEENS1_21CollectiveEpilogueFwdINS6_IJSA_NS7_ILi512EEESA_EEES9_SC_SE_Li256ELb1ELb0ELb0ELb0EEENS1_36VarlenDynamicPersistentTileSchedulerILi64ELi64ELi256ELi32ELb0ELb0ELb1ELb0ELb1ELb1EEEEEEEEEvNT_6ParamsE)
        /*014c*/ 	.word	0x00000000


	//----- nvinfo : EIATTR_REGCOUNT
	.align		4
.L_66:
        /*0150*/ 	.byte	0x04, 0x2f
        /*0152*/ 	.short	(.L_68 - .L_67)
	.align		4
.L_67:
        /*0154*/ 	.word	index@(_ZN7cutlass13device_kernelIN5flash11enable_sm90INS1_16FlashAttnFwdSm90INS1_25CollectiveMainloopFwdSm90ILi2EN4cute5tupleIJNS5_1CILi1EEES8_S8_EEENS6_IJNS7_ILi64EEESA_SA_EEELi512ENS_10bfloat16_tEfNS_4arch4Sm90ELb0ELb0ELb0ELb1ELb0ELb1ELb0ELb0ELb0ELb0ELb0ELb0EEENS1_21CollectiveEpilogueFwdINS6_IJSA_NS7_ILi512EEESA_EEES9_SC_SE_Li256ELb1ELb0ELb0ELb0EEENS1_36VarlenDynamicPersistentTileSchedulerILi64ELi64ELi256ELi32ELb0ELb0ELb1ELb0ELb1ELb1EEEEEEEEEvNT_6ParamsE)
        /*0158*/ 	.word	0x00000004


	//----- nvinfo : EIATTR_FRAME_SIZE
	.align		4
.L_68:
        /*015c*/ 	.byte	0x04, 0x11
        /*015e*/ 	.short	(.L_70 - .L_69)
	.align		4
.L_69:
        /*0160*/ 	.word	index@(_ZN7cutlass13device_kernelIN5flash11enable_sm90INS1_16FlashAttnFwdSm90INS1_25CollectiveMainloopFwdSm90ILi2EN4cute5tupleIJNS5_1CILi1EEES8_S8_EEENS6_IJNS7_ILi64EEESA_SA_EEELi512ENS_10bfloat16_tEfNS_4arch4Sm90ELb0ELb0ELb0ELb1ELb0ELb1ELb0ELb0ELb0ELb0ELb0ELb0EEENS1_21CollectiveEpilogueFwdINS6_IJSA_NS7_ILi512EEESA_EEES9_SC_SE_Li256ELb1ELb0ELb0ELb0EEENS1_36VarlenDynamicPersistentTileSchedulerILi64ELi64ELi256ELi32ELb0ELb0ELb1ELb0ELb1ELb1EEEEEEEEEvNT_6ParamsE)
        /*0164*/ 	.word	0x00000000


	//----- nvinfo : EIATTR_REGCOUNT
	.align		4
.L_70:
        /*0168*/ 	.byte	0x04, 0x2f
        /*016a*/ 	.short	(.L_72 - .L_71)
	.align		4
.L_71:
        /*016c*/ 	.word	index@(_ZN7cutlass13device_kernelIN5flash11enable_sm90INS1_16FlashAttnFwdSm90INS1_25CollectiveMainloopFwdSm90ILi2EN4cute5tupleIJNS5_1CILi1EEES8_S8_EEENS6_IJNS7_ILi64EEESA_SA_EEELi512ENS_10bfloat16_tEfNS_4arch4Sm90ELb0ELb0ELb0ELb1ELb0ELb0ELb0ELb0ELb0ELb0ELb0ELb0EEENS1_21CollectiveEpilogueFwdINS6_IJSA_NS7_ILi512EEESA_EEES9_SC_SE_Li256ELb1ELb0ELb0ELb0EEENS1_36VarlenDynamicPersistentTileSchedulerILi64ELi64ELi256ELi32ELb0ELb0ELb1ELb0ELb1ELb1EEEEEEEEEvNT_6ParamsE)
        /*0170*/ 	.word	0x00000004


	//----- nvinfo : EIATTR_FRAME_SIZE
	.align		4
.L_72:
        /*0174*/ 	.byte	0x04, 0x11
        /*0176*/ 	.short	(.L_74 - .L_73)
	.align		4
.L_73:
        /*0178*/ 	.word	index@(_ZN7cutlass13device_kernelIN5flash11enable_sm90INS1_16FlashAttnFwdSm90INS1_25CollectiveMainloopFwdSm90ILi2EN4cute5tupleIJNS5_1CILi1EEES8_S8_EEENS6_IJNS7_ILi64EEESA_SA_EEELi512ENS_10bfloat16_tEfNS_4arch4Sm90ELb0ELb0ELb0ELb1ELb0ELb0ELb0ELb0ELb0ELb0ELb0ELb0EEENS1_21CollectiveEpilogueFwdINS6_IJSA_NS7_ILi512EEESA_EEES9_SC_SE_Li256ELb1ELb0ELb0ELb0EEENS1_36VarlenDynamicPersistentTileSchedulerILi64ELi64ELi256ELi32ELb0ELb0ELb1ELb0ELb1ELb1EEEEEEEEEvNT_6ParamsE)
        /*017c*/ 	.word	0x00000000


	//----- nvinfo : EIATTR_REGCOUNT
	.align		4
.L_74:
        /*0180*/ 	.byte	0x04, 0x2f
        /*0182*/ 	.short	(.L_76 - .L_75)
	.align		4
.L_75:
        /*0184*/ 	.word	index@(_ZN7cutlass13device_kernelIN5flash11enable_sm90INS1_16FlashAttnFwdSm90INS1_25CollectiveMainloopFwdSm90ILi2EN4cute5tupleIJNS5_1CILi1EEES8_S8_EEENS6_IJNS7_ILi64EEESA_SA_EEELi512ENS_10bfloat16_tEfNS_4arch4Sm90ELb0ELb0ELb0ELb0ELb0ELb0ELb1ELb0ELb0ELb0ELb0ELb0EEENS1_21CollectiveEpilogueFwdINS6_IJSA_NS7_ILi512EEESA_EEES9_SC_SE_Li256ELb0ELb0ELb0ELb0EEENS1_29StaticPersistentTileSchedulerILb0EEEEEEEEEvNT_6ParamsE)
        /*0188*/ 	.word	0x00000004


	//----- nvinfo : EIATTR_FRAME_SIZE
	.align		4
.L_76:
        /*018c*/ 	.byte	0x04, 0x11
        /*018e*/ 	.short	(.L_78 - .L_77)
	.align		4
.L_77:
        /*0190*/ 	.word	index@(_ZN7cutlass13device_kernelIN5flash11enable_sm90INS1_16FlashAttnFwdSm90INS1_25CollectiveMainloopFwdSm90ILi2EN4cute5tupleIJNS5_1CILi1EEES8_S8_EEENS6_IJNS7_ILi64EEESA_SA_EEELi512ENS_10bfloat16_tEfNS_4arch4Sm90ELb0ELb0ELb0ELb0ELb0ELb0ELb1ELb0ELb0ELb0ELb0ELb0EEENS1_21CollectiveEpilogueFwdINS6_IJSA_NS7_ILi512EEESA_EEES9_SC_SE_Li256ELb0ELb0ELb0ELb0EEENS1_29StaticPersistentTileSchedulerILb0EEEEEEEEEvNT_6ParamsE)
        /*0194*/ 	.word	0x00000000


	//----- nvinfo : EIATTR_REGCOUNT
	.align		4
.L_78:
        /*0198*/ 	.byte	0x04, 0x2f
        /*019a*/ 	.short	(.L_80 - .L_79)
	.align		4
.L_79:
        /*019c*/ 	.word	index@(_ZN7cutlass13device_kernelIN5flash11enable_sm90INS1_16FlashAttnFwdSm90INS1_25CollectiveMainloopFwdSm90ILi2EN4cute5tupleIJNS5_1CILi1EEES8_S8_EEENS6_IJNS7_ILi64EEESA_SA_EEELi512ENS_10bfloat16_tEfNS_4arch4Sm90ELb0ELb0ELb0ELb0ELb0ELb0ELb0ELb0ELb0ELb0ELb0ELb0EEENS1_21CollectiveEpilogueFwdINS6_IJSA_NS7_ILi512EEESA_EEES9_SC_SE_Li256ELb0ELb0ELb0ELb0EEENS1_29StaticPersistentTileSchedulerILb0EEEEEEEEEvNT_6ParamsE)
        /*01a0*/ 	.word	0x00000004


	//----- nvinfo : EIATTR_FRAME_SIZE
	.align		4
.L_80:
        /*01a4*/ 	.byte	0x04, 0x11
        /*01a6*/ 	.short	(.L_82 - .L_81)
	.align		4
.L_81:
        /*01a8*/ 	.word	index@(_ZN7cutlass13device_kernelIN5flash11enable_sm90INS1_16FlashAttnFwdSm90INS1_25CollectiveMainloopFwdSm90ILi2EN4cute5tupleIJNS5_1CILi1EEES8_S8_EEENS6_IJNS7_ILi64EEESA_SA_EEELi512ENS_10bfloat16_tEfNS_4arch4Sm90ELb0ELb0ELb0ELb0ELb0ELb0ELb0ELb0ELb0ELb0ELb0ELb0EEENS1_21CollectiveEpilogueFwdINS6_IJSA_NS7_ILi512EEESA_EEES9_SC_SE_Li256ELb0ELb0ELb0ELb0EEENS1_29StaticPersistentTileSchedulerILb0EEEEEEEEEvNT_6ParamsE)
        /*01ac*/ 	.word	0x00000000


	//----- nvinfo : EIATTR_MIN_STACK_SIZE
	.align		4
.L_82:
        /*01b0*/ 	.byte	0x04, 0x12
        /*01b2*/ 	.short	(.L_84 - .L_83)
	.align		4
.L_83:
        /*01b4*/ 	.word	index@(_ZN7cutlass13device_kernelIN5flash11enable_sm90INS1_16FlashAttnFwdSm90INS1_25CollectiveMainloopFwdSm90ILi2EN4cute5tupleIJNS5_1CILi1EEES8_S8_EEENS6_IJNS7_ILi64EEESA_SA_EEELi512ENS_10bfloat16_tEfNS_4arch4Sm90ELb0ELb0ELb0ELb0ELb0ELb0ELb0ELb0ELb0ELb0ELb0ELb0EEENS1_21CollectiveEpilogueFwdINS6_IJSA_NS7_ILi512EEESA_EEES9_SC_SE_Li256ELb0ELb0ELb0ELb0EEENS1_29StaticPersistentTileSchedulerILb0EEEEEEEEEvNT_6ParamsE)
        /*01b8*/ 	.word	0x00000000


	//----- nvinfo : EIATTR_MIN_STACK_SIZE
	.align		4
.L_84:
        /*01bc*/ 	.byte	0x04, 0x12
        /*01be*/ 	.short	(.L_86 - .L_85)
	.align		4
.L_85:
        /*01c0*/ 	.word	index@(_ZN7cutlass13device_kernelIN5flash11enable_sm90INS1_16FlashAttnFwdSm90INS1_25CollectiveMainloopFwdSm90ILi2EN4cute5tupleIJNS5_1CILi1EEES8_S8_EEENS6_IJNS7_ILi64EEESA_SA_EEELi512ENS_10bfloat16_tEfNS_4arch4Sm90ELb0ELb0ELb0ELb0ELb0ELb0ELb1ELb0ELb0ELb0ELb0ELb0EEENS1_21CollectiveEpilogueFwdINS6_IJSA_NS7_ILi512EEESA_EEES9_SC_SE_Li256ELb0ELb0ELb0ELb0EEENS1_29StaticPersistentTileSchedulerILb0EEEEEEEEEvNT_6ParamsE)
        /*01c4*/ 	.word	0x00000000


	//----- nvinfo : EIATTR_MIN_STACK_SIZE
	.align		4
.L_86:
        /*01c8*/ 	.byte	0x04, 0x12
        /*01ca*/ 	.short	(.L_88 - .L_87)
	.align		4
.L_87:
        /*01cc*/ 	.word	index@(_ZN7cutlass13device_kernelIN5flash11enable_sm90INS1_16FlashAttnFwdSm90INS1_25CollectiveMainloopFwdSm90ILi2EN4cute5tupleIJNS5_1CILi1EEES8_S8_EEENS6_IJNS7_ILi64EEESA_SA_EEELi512ENS_10bfloat16_tEfNS_4arch4Sm90ELb0ELb0ELb0ELb1ELb0ELb0ELb0ELb0ELb0ELb0ELb0ELb0EEENS1_21CollectiveEpilogueFwdINS6_IJSA_NS7_ILi512EEESA_EEES9_SC_SE_Li256ELb1ELb0ELb0ELb0EEENS1_36VarlenDynamicPersistentTileSchedulerILi64ELi64ELi256ELi32ELb0ELb0ELb1ELb0ELb1ELb1EEEEEEEEEvNT_6ParamsE)
        /*01d0*/ 	.word	0x00000000


	//----- nvinfo : EIATTR_MIN_STACK_SIZE
	.align		4
.L_88:
        /*01d4*/ 	.byte	0x04, 0x12
        /*01d6*/ 	.short	(.L_90 - .L_89)
	.align		4
.L_89:
        /*01d8*/ 	.word	index@(_ZN7cutlass13device_kernelIN5flash11enable_sm90INS1_16FlashAttnFwdSm90INS1_25CollectiveMainloopFwdSm90ILi2EN4cute5tupleIJNS5_1CILi1EEES8_S8_EEENS6_IJNS7_ILi64EEESA_SA_EEELi512ENS_10bfloat16_tEfNS_4arch4Sm90ELb0ELb0ELb0ELb1ELb0ELb1ELb0ELb0ELb0ELb0ELb0ELb0EEENS1_21CollectiveEpilogueFwdINS6_IJSA_NS7_ILi512EEESA_EEES9_SC_SE_Li256ELb1ELb0ELb0ELb0EEENS1_36VarlenDynamicPersistentTileSchedulerILi64ELi64ELi256ELi32ELb0ELb0ELb1ELb0ELb1ELb1EEEEEEEEEvNT_6ParamsE)
        /*01dc*/ 	.word	0x00000000


	//----- nvinfo : EIATTR_MIN_STACK_SIZE
	.align		4
.L_90:
        /*01e0*/ 	.byte	0x04, 0x12
        /*01e2*/ 	.short	(.L_92 - .L_91)
	.align		4
.L_91:
        /*01e4*/ 	.word	index@(_ZN7cutlass13device_kernelIN5flash11enable_sm90INS1_16FlashAttnFwdSm90INS1_25CollectiveMainloopFwdSm90ILi2EN4cute5tupleIJNS5_1CILi1EEES8_S8_EEENS6_IJNS7_ILi64EEESA_SA_EEELi512ENS_10bfloat16_tEfNS_4arch4Sm90ELb0ELb0ELb0ELb1ELb0ELb0ELb1ELb0ELb0ELb0ELb0ELb0EEENS1_21CollectiveEpilogueFwdINS6_IJSA_NS7_ILi512EEESA_EEES9_SC_SE_Li256ELb1ELb0ELb0ELb0EEENS1_36VarlenDynamicPersistentTileSchedulerILi64ELi64ELi256ELi32ELb0ELb0ELb1ELb0ELb1ELb1EEEEEEEEEvNT_6ParamsE)
        /*01e8*/ 	.word	0x00000000


	//----- nvinfo : EIATTR_MIN_STACK_SIZE
	.align		4
.L_92:
        /*01ec*/ 	.byte	0x04, 0x12
        /*01ee*/ 	.short	(.L_94 - .L_93)
	.align		4
.L_93:
        /*01f0*/ 	.word	index@(_ZN7cutlass13device_kernelIN5flash11enable_sm90INS1_16FlashAttnFwdSm90INS1_25CollectiveMainloopFwdSm90ILi2EN4cute5tupleIJNS5_1CILi1EEES8_S8_EEENS6_IJNS7_ILi64EEESA_SA_EEELi512ENS_10bfloat16_tEfNS_4arch4Sm90ELb0ELb0ELb0ELb1ELb0ELb1ELb1ELb0ELb0ELb0ELb0ELb0EEENS1_21CollectiveEpilogueFwdINS6_IJSA_NS7_ILi512EEESA_EEES9_SC_SE_Li256ELb1ELb0ELb0ELb0EEENS1_36VarlenDynamicPersistentTileSchedulerILi64ELi64ELi256ELi32ELb0ELb0ELb1ELb0ELb1ELb1EEEEEEEEEvNT_6ParamsE)
        /*01f4*/ 	.word	0x00000000


	//----- nvinfo : EIATTR_MIN_STACK_SIZE
	.align		4
.L_94:
        /*01f8*/ 	.byte	0x04, 0x12
        /*01fa*/ 	.short	(.L_96 - .L_95)
	.align		4
.L_95:
        /*01fc*/ 	.word	index@(_ZN7cutlass13device_kernelIN5flash11enable_sm90INS1_16FlashAttnFwdSm90INS1_25CollectiveMainloopFwdSm90ILi2EN4cute5tupleIJNS5_1CILi1EEES8_S8_EEENS6_IJNS7_ILi64EEESA_SA_EEELi512ENS_10bfloat16_tEfNS_4arch4Sm90ELb0ELb1ELb0ELb0ELb0ELb0ELb0ELb0ELb0ELb0ELb0ELb0EEENS1_21CollectiveEpilogueFwdINS6_IJSA_NS7_ILi512EEESA_EEES9_SC_SE_Li256ELb0ELb0ELb0ELb0EEENS1_30DynamicPersistentTileSchedulerILi256ELi32ELb0ELb0ELb1EEEEEEEEEvNT_6ParamsE)
        /*0200*/ 	.word	0x00000000


	//----- nvinfo : EIATTR_MIN_STACK_SIZE
	.align		4
.L_96:
        /*0204*/ 	.byte	0x04, 0x12
        /*0206*/ 	.short	(.L_98 - .L_97)
	.align		4
.L_97:
        /*0208*/ 	.word	index@(_ZN7cutlass13device_kernelIN5flash11enable_sm90INS1_16FlashAttnFwdSm90INS1_25CollectiveMainloopFwdSm90ILi2EN4cute5tupleIJNS5_1CILi1EEES8_S8_EEENS6_IJNS7_ILi64EEESA_SA_EEELi512ENS_10bfloat16_tEfNS_4arch4Sm90ELb0ELb1ELb0ELb0ELb0ELb0ELb1ELb0ELb0ELb0ELb0ELb0EEENS1_21CollectiveEpilogueFwdINS6_IJSA_NS7_ILi512EEESA_EEES9_SC_SE_Li256ELb0ELb0ELb0ELb0EEENS1_30DynamicPersistentTileSchedulerILi256ELi32ELb0ELb0ELb1EEEEEEEEEvNT_6ParamsE)
        /*020c*/ 	.word	0x00000000


	//----- nvinfo : EIATTR_MIN_STACK_SIZE
	.align		4
.L_98:
        /*0210*/ 	.byte	0x04, 0x12
        /*0212*/ 	.short	(.L_100 - .L_99)
	.align		4
.L_99:
        /*0214*/ 	.word	index@(_ZN7cutlass13device_kernelIN5flash11enable_sm90INS1_16FlashAttnFwdSm90INS1_25CollectiveMainloopFwdSm90ILi2EN4cute5tupleIJNS5_1CILi1EEES8_S8_EEENS6_IJNS7_ILi64EEESA_SA_EEELi512ENS_10bfloat16_tEfNS_4arch4Sm90ELb0ELb1ELb0ELb1ELb0ELb0ELb0ELb0ELb0ELb0ELb0ELb0EEENS1_21CollectiveEpilogueFwdINS6_IJSA_NS7_ILi512EEESA_EEES9_SC_SE_Li256ELb1ELb0ELb0ELb0EEENS1_36VarlenDynamicPersistentTileSchedulerILi64ELi64ELi256ELi32ELb0ELb0ELb1ELb1ELb0ELb1EEEEEEEEEvNT_6ParamsE)
        /*0218*/ 	.word	0x00000000


	//----- nvinfo : EIATTR_MIN_STACK_SIZE
	.align		4
.L_100:
        /*021c*/ 	.byte	0x04, 0x12
        /*021e*/ 	.short	(.L_102 - .L_101)
	.align		4
.L_101:
        /*0220*/ 	.word	index@(_ZN7cutlass13device_kernelIN5flash11enable_sm90INS1_16FlashAttnFwdSm90INS1_25CollectiveMainloopFwdSm90ILi2EN4cute5tupleIJNS5_1CILi1EEES8_S8_EEENS6_IJNS7_ILi64EEESA_SA_EEELi512ENS_10bfloat16_tEfNS_4arch4Sm90ELb0ELb1ELb0ELb1ELb0ELb1ELb0ELb0ELb0ELb0ELb0ELb0EEENS1_21CollectiveEpilogueFwdINS6_IJSA_NS7_ILi512EEESA_EEES9_SC_SE_Li256ELb1ELb0ELb0ELb0EEENS1_36VarlenDynamicPersistentTileSchedulerILi64ELi64ELi256ELi32ELb0ELb0ELb1ELb1ELb0ELb1EEEEEEEEEvNT_6ParamsE)
        /*0224*/ 	.word	0x00000000


	//----- nvinfo : EIATTR_MIN_STACK_SIZE
	.align		4
.L_102:
        /*0228*/ 	.byte	0x04, 0x12
        /*022a*/ 	.short	(.L_104 - .L_103)
	.align		4
.L_103:
        /*022c*/ 	.word	index@(_ZN7cutlass13device_kernelIN5flash11enable_sm90INS1_16FlashAttnFwdSm90INS1_25CollectiveMainloopFwdSm90ILi2EN4cute5tupleIJNS5_1CILi1EEES8_S8_EEENS6_IJNS7_ILi64EEESA_SA_EEELi512ENS_10bfloat16_tEfNS_4arch4Sm90ELb0ELb1ELb0ELb1ELb0ELb0ELb1ELb0ELb0ELb0ELb0ELb0EEENS1_21CollectiveEpilogueFwdINS6_IJSA_NS7_ILi512EEESA_EEES9_SC_SE_Li256ELb1ELb0ELb0ELb0EEENS1_36VarlenDynamicPersistentTileSchedulerILi64ELi64ELi256ELi32ELb0ELb0ELb1ELb1ELb0ELb1EEEEEEEEEvNT_6ParamsE)
        /*0230*/ 	.word	0x00000000


	//----- nvinfo : EIATTR_MIN_STACK_SIZE
	.align		4
.L_104:
        /*0234*/ 	.byte	0x04, 0x12
        /*0236*/ 	.short	(.L_106 - .L_105)
	.align		4
.L_105:
        /*0238*/ 	.word	index@(_ZN7cutlass13device_kernelIN5flash11enable_sm90INS1_16FlashAttnFwdSm90INS1_25CollectiveMainloopFwdSm90ILi2EN4cute5tupleIJNS5_1CILi1EEES8_S8_EEENS6_IJNS7_ILi64EEESA_SA_EEELi512ENS_10bfloat16_tEfNS_4arch4Sm90ELb0ELb1ELb0ELb1ELb0ELb1ELb1ELb0ELb0ELb0ELb0ELb0EEENS1_21CollectiveEpilogueFwdINS6_IJSA_NS7_ILi512EEESA_EEES9_SC_SE_Li256ELb1ELb0ELb0ELb0EEENS1_36VarlenDynamicPersistentTileSchedulerILi64ELi64ELi256ELi32ELb0ELb0ELb1ELb1ELb0ELb1EEEEEEEEEvNT_6ParamsE)
        /*023c*/ 	.word	0x00000000


	//----- nvinfo : EIATTR_MIN_STACK_SIZE
	.align		4
.L_106:
        /*0240*/ 	.byte	0x04, 0x12
        /*0242*/ 	.short	(.L_108 - .L_107)
	.align		4
.L_107:
        /*0244*/ 	.word	index@(_ZN7cutlass13device_kernelIN5flash11enable_sm90INS1_16FlashAttnFwdSm90INS1_25CollectiveMainloopFwdSm90ILi2EN4cute5tupleIJNS5_1CILi1EEES8_S8_EEENS6_IJNS7_ILi64EEESA_SA_EEELi512ENS_10bfloat16_tEfNS_4arch4Sm90ELb1ELb0ELb0ELb0ELb0ELb0ELb0ELb0ELb0ELb0ELb0ELb0EEENS1_21CollectiveEpilogueFwdINS6_IJSA_NS7_ILi512EEESA_EEES9_SC_SE_Li256ELb0ELb0ELb0ELb0EEENS1_30DynamicPersistentTileSchedulerILi256ELi32ELb0ELb0ELb1EEEEEEEEEvNT_6ParamsE)
        /*0248*/ 	.word	0x00000000


	//----- nvinfo : EIATTR_MIN_STACK_SIZE
	.align		4
.L_108:
        /*024c*/ 	.byte	0x04, 0x12
        /*024e*/ 	.short	(.L_110 - .L_109)
	.align		4
.L_109:
        /*0250*/ 	.word	index@(_ZN7cutlass13device_kernelIN5flash11enable_sm90INS1_16FlashAttnFwdSm90INS1_25CollectiveMainloopFwdSm90ILi2EN4cute5tupleIJNS5_1CILi1EEES8_S8_EEENS6_IJNS7_ILi64EEESA_SA_EEELi512ENS_10bfloat16_tEfNS_4arch4Sm90ELb1ELb0ELb0ELb0ELb0ELb0ELb1ELb0ELb0ELb0ELb0ELb0EEENS1_21CollectiveEpilogueFwdINS6_IJSA_NS7_ILi512EEESA_EEES9_SC_SE_Li256ELb0ELb0ELb0ELb0EEENS1_30DynamicPersistentTileSchedulerILi256ELi32ELb0ELb0ELb1EEEEEEEEEvNT_6ParamsE)
        /*0254*/ 	.word	0x00000000


	//----- nvinfo : EIATTR_MIN_STACK_SIZE
	.align		4
.L_110:
        /*0258*/ 	.byte	0x04, 0x12
        /*025a*/ 	.short	(.L_112 - .L_111)
	.align		4
.L_111:
        /*025c*/ 	.word	index@(_ZN7cutlass13device_kernelIN5flash11enable_sm90INS1_16FlashAttnFwdSm90INS1_25CollectiveMainloopFwdSm90ILi2EN4cute5tupleIJNS5_1CILi1EEES8_S8_EEENS6_IJNS7_ILi64EEESA_SA_EEELi512ENS_10bfloat16_tEfNS_4arch4Sm90ELb1ELb0ELb0ELb1ELb0ELb0ELb0ELb0ELb0ELb0ELb0ELb0EEENS1_21CollectiveEpilogueFwdINS6_IJSA_NS7_ILi512EEESA_EEES9_SC_SE_Li256ELb1ELb0ELb0ELb0EEENS1_36VarlenDynamicPersistentTileSchedulerILi64ELi64ELi256ELi32ELb0ELb0ELb1ELb1ELb1ELb1EEEEEEEEEvNT_6ParamsE)
        /*0260*/ 	.word	0x00000000


	//----- nvinfo : EIATTR_MIN_STACK_SIZE
	.align		4
.L_112:
        /*0264*/ 	.byte	0x04, 0x12
        /*0266*/ 	.short	(.L_114 - .L_113)
	.align		4
.L_113:
        /*0268*/ 	.word	index@(_ZN7cutlass13device_kernelIN5flash11enable_sm90INS1_16FlashAttnFwdSm90INS1_25CollectiveMainloopFwdSm90ILi2EN4cute5tupleIJNS5_1CILi1EEES8_S8_EEENS6_IJNS7_ILi64EEESA_SA_EEELi512ENS_10bfloat16_tEfNS_4arch4Sm90ELb1ELb0ELb0ELb1ELb0ELb1ELb0ELb0ELb0ELb0ELb0ELb0EEENS1_21CollectiveEpilogueFwdINS6_IJSA_NS7_ILi512EEESA_EEES9_SC_SE_Li256ELb1ELb0ELb0ELb0EEENS1_36VarlenDynamicPersistentTileSchedulerILi64ELi64ELi256ELi32ELb0ELb0ELb1ELb1ELb1ELb1EEEEEEEEEvNT_6ParamsE)
        /*026c*/ 	.word	0x00000000


	//----- nvinfo : EIATTR_MIN_STACK_SIZE
	.align		4
.L_114:
        /*0270*/ 	.byte	0x04, 0x12
        /*0272*/ 	.short	(.L_116 - .L_115)
	.align		4
.L_115:
        /*0274*/ 	.word	index@(_ZN7cutlass13device_kernelIN5flash11enable_sm90INS1_16FlashAttnFwdSm90INS1_25CollectiveMainloopFwdSm90ILi2EN4cute5tupleIJNS5_1CILi1EEES8_S8_EEENS6_IJNS7_ILi64EEESA_SA_EEELi512ENS_10bfloat16_tEfNS_4arch4Sm90ELb1ELb0ELb0ELb1ELb0ELb0ELb1ELb0ELb0ELb0ELb0ELb0EEENS1_21CollectiveEpilogueFwdINS6_IJSA_NS7_ILi512EEESA_EEES9_SC_SE_Li256ELb1ELb0ELb0ELb0EEENS1_36VarlenDynamicPersistentTileSchedulerILi64ELi64ELi256ELi32ELb0ELb0ELb1ELb1ELb1ELb1EEEEEEEEEvNT_6ParamsE)
        /*0278*/ 	.word	0x00000000


	//----- nvinfo : EIATTR_MIN_STACK_SIZE
	.align		4
.L_116:
        /*027c*/ 	.byte	0x04, 0x12
        /*027e*/ 	.short	(.L_118 - .L_117)
	.align		4
.L_117:
        /*0280*/ 	.word	index@(_ZN7cutlass13device_kernelIN5flash11enable_sm90INS1_16FlashAttnFwdSm90INS1_25CollectiveMainloopFwdSm90ILi2EN4cute5tupleIJNS5_1CILi1EEES8_S8_EEENS6_IJNS7_ILi64EEESA_SA_EEELi512ENS_10bfloat16_tEfNS_4arch4Sm90ELb1ELb0ELb0ELb1ELb0ELb1ELb1ELb0ELb0ELb0ELb0ELb0EEENS1_21CollectiveEpilogueFwdINS6_IJSA_NS7_ILi512EEESA_EEES9_SC_SE_Li256ELb1ELb0ELb0ELb0EEENS1_36VarlenDynamicPersistentTileSchedulerILi64ELi64ELi256ELi32ELb0ELb0ELb1ELb1ELb1ELb1EEEEEEEEEvNT_6ParamsE)
        /*0284*/ 	.word	0x00000000
.L_118:


//--------------------- .nv.compat                --------------------------
	.section	.nv.compat,"",@"SHT_CUDA_COMPAT_INFO"
	.align	4
        /*0000*/ 	.byte	0x02, 0x09, 0x01, 0x00, 0x02, 0x02, 0x01, 0x00, 0x02, 0x05, 0x05, 0x00, 0x03, 0x07, 0x01, 0x01
        /*0010*/ 	.byte	0x02, 0x03, 0x00, 0x00, 0x02, 0x06, 0x01, 0x00, 0x04, 0x0b, 0x08, 0x00, 0x09, 0x00, 0x00, 0x00
        /*0020*/ 	.byte	0x00, 0x00, 0x00, 0x00


//--------------------- .nv.info._ZN7cutlass13device_kernelIN5flash11enable_sm90INS1_16FlashAttnFwdSm90INS1_25CollectiveMainloopFwdSm90ILi2EN4cute5tupleIJNS5_1CILi1EEES8_S8_EEENS6_IJNS7_ILi64EEESA_SA_EEELi512ENS_10bfloat16_tEfNS_4arch4Sm90ELb0ELb0ELb0ELb0ELb0ELb0ELb0ELb0ELb0ELb0ELb0ELb0EEENS1_21CollectiveEpilogueFwdINS6_IJSA_NS7_ILi512EEESA_EEES9_SC_SE_Li256ELb0ELb0ELb0ELb0EEENS1_29StaticPersistentTileSchedulerILb0EEEEEEEEEvNT_6ParamsE --------------------------
	.section	.nv.info._ZN7cutlass13device_kernelIN5flash11enable_sm90INS1_16FlashAttnFwdSm90INS1_25CollectiveMainloopFwdSm90ILi2EN4cute5tupleIJNS5_1CILi1EEES8_S8_EEENS6_IJNS7_ILi64EEESA_SA_EEELi512ENS_10bfloat16_tEfNS_4arch4Sm90ELb0ELb0ELb0ELb0ELb0ELb0ELb0ELb0ELb0ELb0ELb0ELb0EEENS1_21CollectiveEpilogueFwdINS6_IJSA_NS7_ILi512EEESA_EEES9_SC_SE_Li256ELb0ELb0ELb0ELb0EEENS1_29StaticPersistentTileSchedulerILb0EEEEEEEEEvNT_6ParamsE,"",@"SHT_CUDA_INFO"
	.sectionflags	@""
	.align	4


	//----- nvinfo : EIATTR_CUDA_API_VERSION
	.align		4
        /*0000*/ 	.byte	0x04, 0x37
        /*0002*/ 	.short	(.L_120 - .L_119)
.L_119:
        /*0004*/ 	.word	0x00000082


	//----- nvinfo : EIATTR_KPARAM_INFO
	.align		4
.L_120:
        /*0008*/ 	.byte	0x04, 0x17
        /*000a*/ 	.short	(.L_122 - .L_121)
.L_121:
        /*000c*/ 	.word	0x00000000
        /*0010*/ 	.short	0x0000
        /*0012*/ 	.short	0x0000
        /*0014*/ 	.byte	0x00, 0xf0, 0x01, 0x2e


	//----- nvinfo : EIATTR_SPARSE_MMA_MASK
	.align		4
.L_122:
        /*0018*/ 	.byte	0x03, 0x50
        /*001a*/ 	.short	0x0000


	//----- nvinfo : EIATTR_MAXREG_COUNT
	.align		4
        /*001c*/ 	.byte	0x03, 0x1b
        /*001e*/ 	.short	0x00a8


	//----- nvinfo : EIATTR_MERCURY_ISA_VERSION
	.align		4
        /*0020*/ 	.byte	0x03, 0x5f
        /*0022*/ 	.short	0x0101


	//----- nvinfo : EIATTR_VRC_CTA_INIT_COUNT
	.align		4
        /*0024*/ 	.byte	0x02, 0x4a
	.zero		1
	.zero		1


	//----- nvinfo : EIATTR_EXIT_INSTR_OFFSETS
	.align		4
        /*0028*/ 	.byte	0x04, 0x1c
        /*002a*/ 	.short	(.L_124 - .L_123)


	//   ....[0]....
.L_123:
        /*002c*/ 	.word	0x00000010


	//----- nvinfo : EIATTR_MAX_THREADS
	.align		4
.L_124:
        /*0030*/ 	.byte	0x04, 0x05
        /*0032*/ 	.short	(.L_126 - .L_125)
.L_125:
        /*0034*/ 	.word	0x00000180
        /*0038*/ 	.word	0x00000001
        /*003c*/ 	.word	0x00000001


	//----- nvinfo : EIATTR_CBANK_PARAM_SIZE
	.align		4
.L_126:
        /*0040*/ 	.byte	0x03, 0x19
        /*0042*/ 	.short	0x0b80


	//----- nvinfo : EIATTR_PARAM_CBANK
	.align		4
        /*0044*/ 	.byte	0x04, 0x0a
        /*0046*/ 	.short	(.L_128 - .L_127)
	.align		4
.L_127:
        /*0048*/ 	.word	index@(.nv.constant0._ZN7cutlass13device_kernelIN5flash11enable_sm90INS1_16FlashAttnFwdSm90INS1_25CollectiveMainloopFwdSm90ILi2EN4cute5tupleIJNS5_1CILi1EEES8_S8_EEENS6_IJNS7_ILi64EEESA_SA_EEELi512ENS_10bfloat16_tEfNS_4arch4Sm90ELb0ELb0ELb0ELb0ELb0ELb0ELb0ELb0ELb0ELb0ELb0ELb0EEENS1_21CollectiveEpilogueFwdINS6_IJSA_NS7_ILi512EEESA_EEES9_SC_SE_Li256ELb0ELb0ELb0ELb0EEENS1_29StaticPersistentTileSchedulerILb0EEEEEEEEEvNT_6ParamsE)
        /*004c*/ 	.short	0x0380
        /*004e*/ 	.short	0x0b80


	//----- nvinfo : EIATTR_SW_WAR
	.align		4
.L_128:
        /*0050*/ 	.byte	0x04, 0x36
        /*0052*/ 	.short	(.L_130 - .L_129)
.L_129:
        /*0054*/ 	.word	0x00000008
.L_130:


//--------------------- .nv.info._ZN7cutlass13device_kernelIN5flash11enable_sm90INS1_16FlashAttnFwdSm90INS1_25CollectiveMainloopFwdSm90ILi2EN4cute5tupleIJNS5_1CILi1EEES8_S8_EEENS6_IJNS7_ILi64EEESA_SA_EEELi512ENS_10bfloat16_tEfNS_4arch4Sm90ELb0ELb0ELb0ELb0ELb0ELb0ELb1ELb0ELb0ELb0ELb0ELb0EEENS1_21CollectiveEpilogueFwdINS6_IJSA_NS7_ILi512EEESA_EEES9_SC_SE_Li256ELb0ELb0ELb0ELb0EEENS1_29StaticPersistentTileSchedulerILb0EEEEEEEEEvNT_6ParamsE --------------------------
	.section	.nv.info._ZN7cutlass13device_kernelIN5flash11enable_sm90INS1_16FlashAttnFwdSm90INS1_25CollectiveMainloopFwdSm90ILi2EN4cute5tupleIJNS5_1CILi1EEES8_S8_EEENS6_IJNS7_ILi64EEESA_SA_EEELi512ENS_10bfloat16_tEfNS_4arch4Sm90ELb0ELb0ELb0ELb0ELb0ELb0ELb1ELb0ELb0ELb0ELb0ELb0EEENS1_21CollectiveEpilogueFwdINS6_IJSA_NS7_ILi512EEESA_EEES9_SC_SE_Li256ELb0ELb0ELb0ELb0EEENS1_29StaticPersistentTileSchedulerILb0EEEEEEEEEvNT_6ParamsE,"",@"SHT_CUDA_INFO"
	.sectionflags	@""
	.align	4


	//----- nvinfo : EIATTR_CUDA_API_VERSION
	.align		4
        /*0000*/ 	.byte	0x04, 0x37
        /*0002*/ 	.short	(.L_132 - .L_131)
.L_131:
        /*0004*/ 	.word	0x00000082


	//----- nvinfo : EIATTR_KPARAM_INFO
	.align		4
.L_132:
        /*0008*/ 	.byte	0x04, 0x17
        /*000a*/ 	.short	(.L_134 - .L_133)
.L_133:
        /*000c*/ 	.word	0x00000000
        /*0010*/ 	.short	0x0000
        /*0012*/ 	.short	0x0000
        /*0014*/ 	.byte	0x00, 0xf0, 0x01, 0x32


	//----- nvinfo : EIATTR_SPARSE_MMA_MASK
	.align		4
.L_134:
        /*0018*/ 	.byte	0x03, 0x50
        /*001a*/ 	.short	0x0000


	//----- nvinfo : EIATTR_MAXREG_COUNT
	.align		4
        /*001c*/ 	.byte	0x03, 0x1b
        /*001e*/ 	.short	0x00a8


	//----- nvinfo : EIATTR_MERCURY_ISA_VERSION
	.align		4
        /*0020*/ 	.byte	0x03, 0x5f
        /*0022*/ 	.short	0x0101


	//----- nvinfo : EIATTR_VRC_CTA_INIT_COUNT
	.align		4
        /*0024*/ 	.byte	0x02, 0x4a
	.zero		1
	.zero		1


	//----- nvinfo : EIATTR_EXIT_INSTR_OFFSETS
	.align		4
        /*0028*/ 	.byte	0x04, 0x1c
        /*002a*/ 	.short	(.L_136 - .L_135)


	//   ....[0]....
.L_135:
        /*002c*/ 	.word	0x00000010


	//----- nvinfo : EIATTR_MAX_THREADS
	.align		4
.L_136:
        /*0030*/ 	.byte	0x04, 0x05
        /*0032*/ 	.short	(.L_138 - .L_137)
.L_137:
        /*0034*/ 	.word	0x00000180
        /*0038*/ 	.word	0x00000001
        /*003c*/ 	.word	0x00000001


	//----- nvinfo : EIATTR_CBANK_PARAM_SIZE
	.align		4
.L_138:
        /*0040*/ 	.byte	0x03, 0x19
        /*0042*/ 	.short	0x0c80


	//----- nvinfo : EIATTR_PARAM_CBANK
	.align		4
        /*0044*/ 	.byte	0x04, 0x0a
        /*0046*/ 	.short	(.L_140 - .L_139)
	.align		4
.L_139:
        /*0048*/ 	.word	index@(.nv.constant0._ZN7cutlass13device_kernelIN5flash11enable_sm90INS1_16FlashAttnFwdSm90INS1_25CollectiveMainloopFwdSm90ILi2EN4cute5tupleIJNS5_1CILi1EEES8_S8_EEENS6_IJNS7_ILi64EEESA_SA_EEELi512ENS_10bfloat16_tEfNS_4arch4Sm90ELb0ELb0ELb0ELb0ELb0ELb0ELb1ELb0ELb0ELb0ELb0ELb0EEENS1_21CollectiveEpilogueFwdINS6_IJSA_NS7_ILi512EEESA_EEES9_SC_SE_Li256ELb0ELb0ELb0ELb0EEENS1_29StaticPersistentTileSchedulerILb0EEEEEEEEEvNT_6ParamsE)
        /*004c*/ 	.short	0x0380
        /*004e*/ 	.short	0x0c80


	//----- nvinfo : EIATTR_SW_WAR
	.align		4
.L_140:
        /*0050*/ 	.byte	0x04, 0x36
        /*0052*/ 	.short	(.L_142 - .L_141)
.L_141:
        /*0054*/ 	.word	0x00000008
.L_142:


//--------------------- .nv.info._ZN7cutlass13device_kernelIN5flash11enable_sm90INS1_16FlashAttnFwdSm90INS1_25CollectiveMainloopFwdSm90ILi2EN4cute5tupleIJNS5_1CILi1EEES8_S8_EEENS6_IJNS7_ILi64EEESA_SA_EEELi512ENS_10bfloat16_tEfNS_4arch4Sm90ELb0ELb0ELb0ELb1ELb0ELb0ELb0ELb0ELb0ELb0ELb0ELb0EEENS1_21CollectiveEpilogueFwdINS6_IJSA_NS7_ILi512EEESA_EEES9_SC_SE_Li256ELb1ELb0ELb0ELb0EEENS1_36VarlenDynamicPersistentTileSchedulerILi64ELi64ELi256ELi32ELb0ELb0ELb1ELb0ELb1ELb1EEEEEEEEEvNT_6ParamsE --------------------------
	.section	.nv.info._ZN7cutlass13device_kernelIN5flash11enable_sm90INS1_16FlashAttnFwdSm90INS1_25CollectiveMainloopFwdSm90ILi2EN4cute5tupleIJNS5_1CILi1EEES8_S8_EEENS6_IJNS7_ILi64EEESA_SA_EEELi512ENS_10bfloat16_tEfNS_4arch4Sm90ELb0ELb0ELb0ELb1ELb0ELb0ELb0ELb0ELb0ELb0ELb0ELb0EEENS1_21CollectiveEpilogueFwdINS6_IJSA_NS7_ILi512EEESA_EEES9_SC_SE_Li256ELb1ELb0ELb0ELb0EEENS1_36VarlenDynamicPersistentTileSchedulerILi64ELi64ELi256ELi32ELb0ELb0ELb1ELb0ELb1ELb1EEEEEEEEEvNT_6ParamsE,"",@"SHT_CUDA_INFO"
	.sectionflags	@""
	.align	4


	//----- nvinfo : EIATTR_CUDA_API_VERSION
	.align		4
        /*0000*/ 	.byte	0x04, 0x37
        /*0002*/ 	.short	(.L_144 - .L_143)
.L_143:
        /*0004*/ 	.word	0x00000082


	//----- nvinfo : EIATTR_KPARAM_INFO
	.align		4
.L_144:
        /*0008*/ 	.byte	0x04, 0x17
        /*000a*/ 	.short	(.L_146 - .L_145)
.L_145:
        /*000c*/ 	.word	0x00000000
        /*0010*/ 	.short	0x0000
        /*0012*/ 	.short	0x0000
        /*0014*/ 	.byte	0x00, 0xf0, 0x01, 0x28


	//----- nvinfo : EIATTR_SPARSE_MMA_MASK
	.align		4
.L_146:
        /*0018*/ 	.byte	0x03, 0x50
        /*001a*/ 	.short	0x0000


	//----- nvinfo : EIATTR_MAXREG_COUNT
	.align		4
        /*001c*/ 	.byte	0x03, 0x1b
        /*001e*/ 	.short	0x00a8


	//----- nvinfo : EIATTR_MERCURY_ISA_VERSION
	.align		4
        /*0020*/ 	.byte	0x03, 0x5f
        /*0022*/ 	.short	0x0101


	//----- nvinfo : EIATTR_VRC_CTA_INIT_COUNT
	.align		4
        /*0024*/ 	.byte	0x02, 0x4a
	.zero		1
	.zero		1


	//----- nvinfo : EIATTR_EXIT_INSTR_OFFSETS
	.align		4
        /*0028*/ 	.byte	0x04, 0x1c
        /*002a*/ 	.short	(.L_148 - .L_147)


	//   ....[0]....
.L_147:
        /*002c*/ 	.word	0x00000010


	//----- nvinfo : EIATTR_MAX_THREADS
	.align		4
.L_148:
        /*0030*/ 	.byte	0x04, 0x05
        /*0032*/ 	.short	(.L_150 - .L_149)
.L_149:
        /*0034*/ 	.word	0x00000180
        /*0038*/ 	.word	0x00000001
        /*003c*/ 	.word	0x00000001


	//----- nvinfo : EIATTR_CBANK_PARAM_SIZE
	.align		4
.L_150:
        /*0040*/ 	.byte	0x03, 0x19
        /*0042*/ 	.short	0x0a00


	//----- nvinfo : EIATTR_PARAM_CBANK
	.align		4
        /*0044*/ 	.byte	0x04, 0x0a
        /*0046*/ 	.short	(.L_152 - .L_151)
	.align		4
.L_151:
        /*0048*/ 	.word	index@(.nv.constant0._ZN7cutlass13device_kernelIN5flash11enable_sm90INS1_16FlashAttnFwdSm90INS1_25CollectiveMainloopFwdSm90ILi2EN4cute5tupleIJNS5_1CILi1EEES8_S8_EEENS6_IJNS7_ILi64EEESA_SA_EEELi512ENS_10bfloat16_tEfNS_4arch4Sm90ELb0ELb0ELb0ELb1ELb0ELb0ELb0ELb0ELb0ELb0ELb0ELb0EEENS1_21CollectiveEpilogueFwdINS6_IJSA_NS7_ILi512EEESA_EEES9_SC_SE_Li256ELb1ELb0ELb0ELb0EEENS1_36VarlenDynamicPersistentTileSchedulerILi64ELi64ELi256ELi32ELb0ELb0ELb1ELb0ELb1ELb1EEEEEEEEEvNT_6ParamsE)
        /*004c*/ 	.short	0x0380
        /*004e*/ 	.short	0x0a00


	//----- nvinfo : EIATTR_SW_WAR
	.align		4
.L_152:
        /*0050*/ 	.byte	0x04, 0x36
        /*0052*/ 	.short	(.L_154 - .L_153)
.L_153:
        /*0054*/ 	.word	0x00000008
.L_154:


//--------------------- .nv.info._ZN7cutlass13device_kernelIN5flash11enable_sm90INS1_16FlashAttnFwdSm90INS1_25CollectiveMainloopFwdSm90ILi2EN4cute5tupleIJNS5_1CILi1EEES8_S8_EEENS6_IJNS7_ILi64EEESA_SA_EEELi512ENS_10bfloat16_tEfNS_4arch4Sm90ELb0ELb0ELb0ELb1ELb0ELb1ELb0ELb0ELb0ELb0ELb0ELb0EEENS1_21CollectiveEpilogueFwdINS6_IJSA_NS7_ILi512EEESA_EEES9_SC_SE_Li256ELb1ELb0ELb0ELb0EEENS1_36VarlenDynamicPersistentTileSchedulerILi64ELi64ELi256ELi32ELb0ELb0ELb1ELb0ELb1ELb1EEEEEEEEEvNT_6ParamsE --------------------------
	.section	.nv.info._ZN7cutlass13device_kernelIN5flash11enable_sm90INS1_16FlashAttnFwdSm90INS1_25CollectiveMainloopFwdSm90ILi2EN4cute5tupleIJNS5_1CILi1EEES8_S8_EEENS6_IJNS7_ILi64EEESA_SA_EEELi512ENS_10bfloat16_tEfNS_4arch4Sm90ELb0ELb0ELb0ELb1ELb0ELb1ELb0ELb0ELb0ELb0ELb0ELb0EEENS1_21CollectiveEpilogueFwdINS6_IJSA_NS7_ILi512EEESA_EEES9_SC_SE_Li256ELb1ELb0ELb0ELb0EEENS1_36VarlenDynamicPersistentTileSchedulerILi64ELi64ELi256ELi32ELb0ELb0ELb1ELb0ELb1ELb1EEEEEEEEEvNT_6ParamsE,"",@"SHT_CUDA_INFO"
	.sectionflags	@""
	.align	4


	//----- nvinfo : EIATTR_CUDA_API_VERSION
	.align		4
        /*0000*/ 	.byte	0x04, 0x37
        /*0002*/ 	.short	(.L_156 - .L_155)
.L_155:
        /*0004*/ 	.word	0x00000082


	//----- nvinfo : EIATTR_KPARAM_INFO
	.align		4
.L_156:
        /*0008*/ 	.byte	0x04, 0x17
        /*000a*/ 	.short	(.L_158 - .L_157)
.L_157:
        /*000c*/ 	.word	0x00000000
        /*0010*/ 	.short	0x0000
        /*0012*/ 	.short	0x0000
        /*0014*/ 	.byte	0x00, 0xf0, 0x01, 0x28


	//----- nvinfo : EIATTR_SPARSE_MMA_MASK
	.align		4
.L_158:
        /*0018*/ 	.byte	0x03, 0x50
        /*001a*/ 	.short	0x0000


	//----- nvinfo : EIATTR_MAXREG_COUNT
	.align		4
        /*001c*/ 	.byte	0x03, 0x1b
        /*001e*/ 	.short	0x00a8


	//----- nvinfo : EIATTR_MERCURY_ISA_VERSION
	.align		4
        /*0020*/ 	.byte	0x03, 0x5f
        /*0022*/ 	.short	0x0101


	//----- nvinfo : EIATTR_VRC_CTA_INIT_COUNT
	.align		4
        /*0024*/ 	.byte	0x02, 0x4a
	.zero		1
	.zero		1


	//----- nvinfo : EIATTR_EXIT_INSTR_OFFSETS
	.align		4
        /*0028*/ 	.byte	0x04, 0x1c
        /*002a*/ 	.short	(.L_160 - .L_159)


	//   ....[0]....
.L_159:
        /*002c*/ 	.word	0x00000010


	//----- nvinfo : EIATTR_MAX_THREADS
	.align		4
.L_160:
        /*0030*/ 	.byte	0x04, 0x05
        /*0032*/ 	.short	(.L_162 - .L_161)
.L_161:
        /*0034*/ 	.word	0x00000180
        /*0038*/ 	.word	0x00000001
        /*003c*/ 	.word	0x00000001


	//----- nvinfo : EIATTR_CBANK_PARAM_SIZE
	.align		4
.L_162:
        /*0040*/ 	.byte	0x03, 0x19
        /*0042*/ 	.short	0x0a00


	//----- nvinfo : EIATTR_PARAM_CBANK
	.align		4
        /*0044*/ 	.byte	0x04, 0x0a
        /*0046*/ 	.short	(.L_164 - .L_163)
	.align		4
.L_163:
        /*0048*/ 	.word	index@(.nv.constant0._ZN7cutlass13device_kernelIN5flash11enable_sm90INS1_16FlashAttnFwdSm90INS1_25CollectiveMainloopFwdSm90ILi2EN4cute5tupleIJNS5_1CILi1EEES8_S8_EEENS6_IJNS7_ILi64EEESA_SA_EEELi512ENS_10bfloat16_tEfNS_4arch4Sm90ELb0ELb0ELb0ELb1ELb0ELb1ELb0ELb0ELb0ELb0ELb0ELb0EEENS1_21CollectiveEpilogueFwdINS6_IJSA_NS7_ILi512EEESA_EEES9_SC_SE_Li256ELb1ELb0ELb0ELb0EEENS1_36VarlenDynamicPersistentTileSchedulerILi64ELi64ELi256ELi32ELb0ELb0ELb1ELb0ELb1ELb1EEEEEEEEEvNT_6ParamsE)
        /*004c*/ 	.short	0x0380
        /*004e*/ 	.short	0x0a00


	//----- nvinfo : EIATTR_SW_WAR
	.align		4
.L_164:
        /*0050*/ 	.byte	0x04, 0x36
        /*0052*/ 	.short	(.L_166 - .L_165)
.L_165:
        /*0054*/ 	.word	0x00000008
.L_166:


//--------------------- .nv.info._ZN7cutlass13device_kernelIN5flash11enable_sm90INS1_16FlashAttnFwdSm90INS1_25CollectiveMainloopFwdSm90ILi2EN4cute5tupleIJNS5_1CILi1EEES8_S8_EEENS6_IJNS7_ILi64EEESA_SA_EEELi512ENS_10bfloat16_tEfNS_4arch4Sm90ELb0ELb0ELb0ELb1ELb0ELb0ELb1ELb0ELb0ELb0ELb0ELb0EEENS1_21CollectiveEpilogueFwdINS6_IJSA_NS7_ILi512EEESA_EEES9_SC_SE_Li256ELb1ELb0ELb0ELb0EEENS1_36VarlenDynamicPersistentTileSchedulerILi64ELi64ELi256ELi32ELb0ELb0ELb1ELb0ELb1ELb1EEEEEEEEEvNT_6ParamsE --------------------------
	.section	.nv.info._ZN7cutlass13device_kernelIN5flash11enable_sm90INS1_16FlashAttnFwdSm90INS1_25CollectiveMainloopFwdSm90ILi2EN4cute5tupleIJNS5_1CILi1EEES8_S8_EEENS6_IJNS7_ILi64EEESA_SA_EEELi512ENS_10bfloat16_tEfNS_4arch4Sm90ELb0ELb0ELb0ELb1ELb0ELb0ELb1ELb0ELb0ELb0ELb0ELb0EEENS1_21CollectiveEpilogueFwdINS6_IJSA_NS7_ILi512EEESA_EEES9_SC_SE_Li256ELb1ELb0ELb0ELb0EEENS1_36VarlenDynamicPersistentTileSchedulerILi64ELi64ELi256ELi32ELb0ELb0ELb1ELb0ELb1ELb1EEEEEEEEEvNT_6ParamsE,"",@"SHT_CUDA_INFO"
	.sectionflags	@""
	.align	4


	//----- nvinfo : EIATTR_CUDA_API_VERSION
	.align		4
        /*0000*/ 	.byte	0x04, 0x37
        /*0002*/ 	.short	(.L_168 - .L_167)
.L_167:
        /*0004*/ 	.word	0x00000082


	//----- nvinfo : EIATTR_KPARAM_INFO
	.align		4
.L_168:
        /*0008*/ 	.byte	0x04, 0x17
        /*000a*/ 	.short	(.L_170 - .L_169)
.L_169:
        /*000c*/ 	.word	0x00000000
        /*0010*/ 	.short	0x0000
        /*0012*/ 	.short	0x0000
        /*0014*/ 	.byte	0x00, 0xf0, 0x01, 0x2c


	//----- nvinfo : EIATTR_SPARSE_MMA_MASK
	.align		4
.L_170:
        /*0018*/ 	.byte	0x03, 0x50
        /*001a*/ 	.short	0x0000


	//----- nvinfo : EIATTR_MAXREG_COUNT
	.align		4
        /*001c*/ 	.byte	0x03, 0x1b
        /*001e*/ 	.short	0x00a8


	//----- nvinfo : EIATTR_MERCURY_ISA_VERSION
	.align		4
        /*0020*/ 	.byte	0x03, 0x5f
        /*0022*/ 	.short	0x0101


	//----- nvinfo : EIATTR_VRC_CTA_INIT_COUNT
	.align		4
        /*0024*/ 	.byte	0x02, 0x4a
	.zero		1
	.zero		1


	//----- nvinfo : EIATTR_EXIT_INSTR_OFFSETS
	.align		4
        /*0028*/ 	.byte	0x04, 0x1c
        /*002a*/ 	.short	(.L_172 - .L_171)


	//   ....[0]....
.L_171:
        /*002c*/ 	.word	0x00000010


	//----- nvinfo : EIATTR_MAX_THREADS
	.align		4
.L_172:
        /*0030*/ 	.byte	0x04, 0x05
        /*0032*/ 	.short	(.L_174 - .L_173)
.L_173:
        /*0034*/ 	.word	0x00000180
        /*0038*/ 	.word	0x00000001
        /*003c*/ 	.word	0x00000001


	//----- nvinfo : EIATTR_CBANK_PARAM_SIZE
	.align		4
.L_174:
        /*0040*/ 	.byte	0x03, 0x19
        /*0042*/ 	.short	0x0b00


	//----- nvinfo : EIATTR_PARAM_CBANK
	.align		4
        /*0044*/ 	.byte	0x04, 0x0a
        /*0046*/ 	.short	(.L_176 - .L_175)
	.align		4
.L_175:
        /*0048*/ 	.word	index@(.nv.constant0._ZN7cutlass13device_kernelIN5flash11enable_sm90INS1_16FlashAttnFwdSm90INS1_25CollectiveMainloopFwdSm90ILi2EN4cute5tupleIJNS5_1CILi1EEES8_S8_EEENS6_IJNS7_ILi64EEESA_SA_EEELi512ENS_10bfloat16_tEfNS_4arch4Sm90ELb0ELb0ELb0ELb1ELb0ELb0ELb1ELb0ELb0ELb0ELb0ELb0EEENS1_21CollectiveEpilogueFwdINS6_IJSA_NS7_ILi512EEESA_EEES9_SC_SE_Li256ELb1ELb0ELb0ELb0EEENS1_36VarlenDynamicPersistentTileSchedulerILi64ELi64ELi256ELi32ELb0ELb0ELb1ELb0ELb1ELb1EEEEEEEEEvNT_6ParamsE)
        /*004c*/ 	.short	0x0380
        /*004e*/ 	.short	0x0b00


	//----- nvinfo : EIATTR_SW_WAR
	.align		4
.L_176:
        /*0050*/ 	.byte	0x04, 0x36
        /*0052*/ 	.short	(.L_178 - .L_177)
.L_177:
        /*0054*/ 	.word	0x00000008
.L_178:


//--------------------- .nv.info._ZN7cutlass13device_kernelIN5flash11enable_sm90INS1_16FlashAttnFwdSm90INS1_25CollectiveMainloopFwdSm90ILi2EN4cute5tupleIJNS5_1CILi1EEES8_S8_EEENS6_IJNS7_ILi64EEESA_SA_EEELi512ENS_10bfloat16_tEfNS_4arch4Sm90ELb0ELb0ELb0ELb1ELb0ELb1ELb1ELb0ELb0ELb0ELb0ELb0EEENS1_21CollectiveEpilogueFwdINS6_IJSA_NS7_ILi512EEESA_EEES9_SC_SE_Li256ELb1ELb0ELb0ELb0EEENS1_36VarlenDynamicPersistentTileSchedulerILi64ELi64ELi256ELi32ELb0ELb0ELb1ELb0ELb1ELb1EEEEEEEEEvNT_6ParamsE --------------------------
	.section	.nv.info._ZN7cutlass13device_kernelIN5flash11enable_sm90INS1_16FlashAttnFwdSm90INS1_25CollectiveMainloopFwdSm90ILi2EN4cute5tupleIJNS5_1CILi1EEES8_S8_EEENS6_IJNS7_ILi64EEESA_SA_EEELi512ENS_10bfloat16_tEfNS_4arch4Sm90ELb0ELb0ELb0ELb1ELb0ELb1ELb1ELb0ELb0ELb0ELb0ELb0EEENS1_21CollectiveEpilogueFwdINS6_IJSA_NS7_ILi512EEESA_EEES9_SC_SE_Li256ELb1ELb0ELb0ELb0EEENS1_36VarlenDynamicPersistentTileSchedulerILi64ELi64ELi256ELi32ELb0ELb0ELb1ELb0ELb1ELb1EEEEEEEEEvNT_6ParamsE,"",@"SHT_CUDA_INFO"
	.sectionflags	@""
	.align	4


	//----- nvinfo : EIATTR_CUDA_API_VERSION
	.align		4
        /*0000*/ 	.byte	0x04, 0x37
        /*0002*/ 	.short	(.L_180 - .L_179)
.L_179:
        /*0004*/ 	.word	0x00000082


	//----- nvinfo : EIATTR_KPARAM_INFO
	.align		4
.L_180:
        /*0008*/ 	.byte	0x04, 0x17
        /*000a*/ 	.short	(.L_182 - .L_181)
.L_181:
        /*000c*/ 	.word	0x00000000
        /*0010*/ 	.short	0x0000
        /*0012*/ 	.short	0x0000
        /*0014*/ 	.byte	0x00, 0xf0, 0x01, 0x2c


	//----- nvinfo : EIATTR_SPARSE_MMA_MASK
	.align		4
.L_182:
        /*0018*/ 	.byte	0x03, 0x50
        /*001a*/ 	.short	0x0000


	//----- nvinfo : EIATTR_MAXREG_COUNT
	.align		4
        /*001c*/ 	.byte	0x03, 0x1b
        /*001e*/ 	.short	0x00a8


	//----- nvinfo : EIATTR_MERCURY_ISA_VERSION
	.align		4
        /*0020*/ 	.byte	0x03, 0x5f
        /*0022*/ 	.short	0x0101


	//----- nvinfo : EIATTR_VRC_CTA_INIT_COUNT
	.align		4
        /*0024*/ 	.byte	0x02, 0x4a
	.zero		1
	.zero		1


	//----- nvinfo : EIATTR_EXIT_INSTR_OFFSETS
	.align		4
        /*0028*/ 	.byte	0x04, 0x1c
        /*002a*/ 	.short	(.L_184 - .L_183)


	//   ....[0]....
.L_183:
        /*002c*/ 	.word	0x00000010


	//----- nvinfo : EIATTR_MAX_THREADS
	.align		4
.L_184:
        /*0030*/ 	.byte	0x04, 0x05
        /*0032*/ 	.short	(.L_186 - .L_185)
.L_185:
        /*0034*/ 	.word	0x00000180
        /*0038*/ 	.word	0x00000001
        /*003c*/ 	.word	0x00000001


	//----- nvinfo : EIATTR_CBANK_PARAM_SIZE
	.align		4
.L_186:
        /*0040*/ 	.byte	0x03, 0x19
        /*0042*/ 	.short	0x0b00


	//----- nvinfo : EIATTR_PARAM_CBANK
	.align		4
        /*0044*/ 	.byte	0x04, 0x0a
        /*0046*/ 	.short	(.L_188 - .L_187)
	.align		4
.L_187:
        /*0048*/ 	.word	index@(.nv.constant0._ZN7cutlass13device_kernelIN5flash11enable_sm90INS1_16FlashAttnFwdSm90INS1_25CollectiveMainloopFwdSm90ILi2EN4cute5tupleIJNS5_1CILi1EEES8_S8_EEENS6_IJNS7_ILi64EEESA_SA_EEELi512ENS_10bfloat16_tEfNS_4arch4Sm90ELb0ELb0ELb0ELb1ELb0ELb1ELb1ELb0ELb0ELb0ELb0ELb0EEENS1_21CollectiveEpilogueFwdINS6_IJSA_NS7_ILi512EEESA_EEES9_SC_SE_Li256ELb1ELb0ELb0ELb0EEENS1_36VarlenDynamicPersistentTileSchedulerILi64ELi64ELi256ELi32ELb0ELb0ELb1ELb0ELb1ELb1EEEEEEEEEvNT_6ParamsE)
        /*004c*/ 	.short	0x0380
        /*004e*/ 	.short	0x0b00


	//----- nvinfo : EIATTR_SW_WAR
	.align		4
.L_188:
        /*0050*/ 	.byte	0x04, 0x36
        /*0052*/ 	.short	(.L_190 - .L_189)
.L_189:
        /*0054*/ 	.word	0x00000008
.L_190:


//--------------------- .nv.info._ZN7cutlass13device_kernelIN5flash11enable_sm90INS1_16FlashAttnFwdSm90INS1_25CollectiveMainloopFwdSm90ILi2EN4cute5tupleIJNS5_1CILi1EEES8_S8_EEENS6_IJNS7_ILi64EEESA_SA_EEELi512ENS_10bfloat16_tEfNS_4arch4Sm90ELb0ELb1ELb0ELb0ELb0ELb0ELb0ELb0ELb0ELb0ELb0ELb0EEENS1_21CollectiveEpilogueFwdINS6_IJSA_NS7_ILi512EEESA_EEES9_SC_SE_Li256ELb0ELb0ELb0ELb0EEENS1_30DynamicPersistentTileSchedulerILi256ELi32ELb0ELb0ELb1EEEEEEEEEvNT_6ParamsE --------------------------
	.section	.nv.info._ZN7cutlass13device_kernelIN5flash11enable_sm90INS1_16FlashAttnFwdSm90INS1_25CollectiveMainloopFwdSm90ILi2EN4cute5tupleIJNS5_1CILi1EEES8_S8_EEENS6_IJNS7_ILi64EEESA_SA_EEELi512ENS_10bfloat16_tEfNS_4arch4Sm90ELb0ELb1ELb0ELb0ELb0ELb0ELb0ELb0ELb0ELb0ELb0ELb0EEENS1_21CollectiveEpilogueFwdINS6_IJSA_NS7_ILi512EEESA_EEES9_SC_SE_Li256ELb0ELb0ELb0ELb0EEENS1_30DynamicPersistentTileSchedulerILi256ELi32ELb0ELb0ELb1EEEEEEEEEvNT_6ParamsE,"",@"SHT_CUDA_INFO"
	.sectionflags	@""
	.align	4


	//----- nvinfo : EIATTR_CUDA_API_VERSION
	.align		4
        /*0000*/ 	.byte	0x04, 0x37
        /*0002*/ 	.short	(.L_192 - .L_191)
.L_191:
        /*0004*/ 	.word	0x00000082


	//----- nvinfo : EIATTR_KPARAM_INFO
	.align		4
.L_192:
        /*0008*/ 	.byte	0x04, 0x17
        /*000a*/ 	.short	(.L_194 - .L_193)
.L_193:
        /*000c*/ 	.word	0x00000000
        /*0010*/ 	.short	0x0000
        /*0012*/ 	.short	0x0000
        /*0014*/ 	.byte	0x00, 0xf0, 0x01, 0x2e


	//----- nvinfo : EIATTR_SPARSE_MMA_MASK
	.align		4
.L_194:
        /*0018*/ 	.byte	0x03, 0x50
        /*001a*/ 	.short	0x0000


	//----- nvinfo : EIATTR_MAXREG_COUNT
	.align		4
        /*001c*/ 	.byte	0x03, 0x1b
        /*001e*/ 	.short	0x00a8


	//----- nvinfo : EIATTR_MERCURY_ISA_VERSION
	.align		4
        /*0020*/ 	.byte	0x03, 0x5f
        /*0022*/ 	.short	0x0101


	//----- nvinfo : EIATTR_VRC_CTA_INIT_COUNT
	.align		4
        /*0024*/ 	.byte	0x02, 0x4a
	.zero		1
	.zero		1


	//----- nvinfo : EIATTR_EXIT_INSTR_OFFSETS
	.align		4
        /*0028*/ 	.byte	0x04, 0x1c
        /*002a*/ 	.short	(.L_196 - .L_195)


	//   ....[0]....
.L_195:
        /*002c*/ 	.word	0x00000010


	//----- nvinfo : EIATTR_MAX_THREADS
	.align		4
.L_196:
        /*0030*/ 	.byte	0x04, 0x05
        /*0032*/ 	.short	(.L_198 - .L_197)
.L_197:
        /*0034*/ 	.word	0x00000180
        /*0038*/ 	.word	0x00000001
        /*003c*/ 	.word	0x00000001


	//----- nvinfo : EIATTR_CBANK_PARAM_SIZE
	.align		4
.L_198:
        /*0040*/ 	.byte	0x03, 0x19
        /*0042*/ 	.short	0x0b80


	//----- nvinfo : EIATTR_PARAM_CBANK
	.align		4
        /*0044*/ 	.byte	0x04, 0x0a
        /*0046*/ 	.short	(.L_200 - .L_199)
	.align		4
.L_199:
        /*0048*/ 	.word	index@(.nv.constant0._ZN7cutlass13device_kernelIN5flash11enable_sm90INS1_16FlashAttnFwdSm90INS1_25CollectiveMainloopFwdSm90ILi2EN4cute5tupleIJNS5_1CILi1EEES8_S8_EEENS6_IJNS7_ILi64EEESA_SA_EEELi512ENS_10bfloat16_tEfNS_4arch4Sm90ELb0ELb1ELb0ELb0ELb0ELb0ELb0ELb0ELb0ELb0ELb0ELb0EEENS1_21CollectiveEpilogueFwdINS6_IJSA_NS7_ILi512EEESA_EEES9_SC_SE_Li256ELb0ELb0ELb0ELb0EEENS1_30DynamicPersistentTileSchedulerILi256ELi32ELb0ELb0ELb1EEEEEEEEEvNT_6ParamsE)
        /*004c*/ 	.short	0x0380
        /*004e*/ 	.short	0x0b80


	//----- nvinfo : EIATTR_SW_WAR
	.align		4
.L_200:
        /*0050*/ 	.byte	0x04, 0x36
        /*0052*/ 	.short	(.L_202 - .L_201)
.L_201:
        /*0054*/ 	.word	0x00000008
.L_202:


//--------------------- .nv.info._ZN7cutlass13device_kernelIN5flash11enable_sm90INS1_16FlashAttnFwdSm90INS1_25CollectiveMainloopFwdSm90ILi2EN4cute5tupleIJNS5_1CILi1EEES8_S8_EEENS6_IJNS7_ILi64EEESA_SA_EEELi512ENS_10bfloat16_tEfNS_4arch4Sm90ELb0ELb1ELb0ELb0ELb0ELb0ELb1ELb0ELb0ELb0ELb0ELb0EEENS1_21CollectiveEpilogueFwdINS6_IJSA_NS7_ILi512EEESA_EEES9_SC_SE_Li256ELb0ELb0ELb0ELb0EEENS1_30DynamicPersistentTileSchedulerILi256ELi32ELb0ELb0ELb1EEEEEEEEEvNT_6ParamsE --------------------------
	.section	.nv.info._ZN7cutlass13device_kernelIN5flash11enable_sm90INS1_16FlashAttnFwdSm90INS1_25CollectiveMainloopFwdSm90ILi2EN4cute5tupleIJNS5_1CILi1EEES8_S8_EEENS6_IJNS7_ILi64EEESA_SA_EEELi512ENS_10bfloat16_tEfNS_4arch4Sm90ELb0ELb1ELb0ELb0ELb0ELb0ELb1ELb0ELb0ELb0ELb0ELb0EEENS1_21CollectiveEpilogueFwdINS6_IJSA_NS7_ILi512EEESA_EEES9_SC_SE_Li256ELb0ELb0ELb0ELb0EEENS1_30DynamicPersistentTileSchedulerILi256ELi32ELb0ELb0ELb1EEEEEEEEEvNT_6ParamsE,"",@"SHT_CUDA_INFO"
	.sectionflags	@""
	.align	4


	//----- nvinfo : EIATTR_CUDA_API_VERSION
	.align		4
        /*0000*/ 	.byte	0x04, 0x37
        /*0002*/ 	.short	(.L_204 - .L_203)
.L_203:
        /*0004*/ 	.word	0x00000082


	//----- nvinfo : EIATTR_KPARAM_INFO
	.align		4
.L_204:
        /*0008*/ 	.byte	0x04, 0x17
        /*000a*/ 	.short	(.L_206 - .L_205)
.L_205:
        /*000c*/ 	.word	0x00000000
        /*0010*/ 	.short	0x0000
        /*0012*/ 	.short	0x0000
        /*0014*/ 	.byte	0x00, 0xf0, 0x01, 0x32


	//----- nvinfo : EIATTR_SPARSE_MMA_MASK
	.align		4
.L_206:
        /*0018*/ 	.byte	0x03, 0x50
        /*001a*/ 	.short	0x0000


	//----- nvinfo : EIATTR_MAXREG_COUNT
	.align		4
        /*001c*/ 	.byte	0x03, 0x1b
        /*001e*/ 	.short	0x00a8


	//----- nvinfo : EIATTR_MERCURY_ISA_VERSION
	.align		4
        /*0020*/ 	.byte	0x03, 0x5f
        /*0022*/ 	.short	0x0101


	//----- nvinfo : EIATTR_VRC_CTA_INIT_COUNT
	.align		4
        /*0024*/ 	.byte	0x02, 0x4a
	.zero		1
	.zero		1


	//----- nvinfo : EIATTR_EXIT_INSTR_OFFSETS
	.align		4
        /*0028*/ 	.byte	0x04, 0x1c
        /*002a*/ 	.short	(.L_208 - .L_207)


	//   ....[0]....
.L_207:
        /*002c*/ 	.word	0x00000010


	//----- nvinfo : EIATTR_MAX_THREADS
	.align		4
.L_208:
        /*0030*/ 	.byte	0x04, 0x05
        /*0032*/ 	.short	(.L_210 - .L_209)
.L_209:
        /*0034*/ 	.word	0x00000180
        /*0038*/ 	.word	0x00000001
        /*003c*/ 	.word	0x00000001


	//----- nvinfo : EIATTR_CBANK_PARAM_SIZE
	.align		4
.L_210:
        /*0040*/ 	.byte	0x03, 0x19
        /*0042*/ 	.short	0x0c80


	//----- nvinfo : EIATTR_PARAM_CBANK
	.align		4
        /*0044*/ 	.byte	0x04, 0x0a
        /*0046*/ 	.short	(.L_212 - .L_211)
	.align		4
.L_211:
        /*0048*/ 	.word	index@(.nv.constant0._ZN7cutlass13device_kernelIN5flash11enable_sm90INS1_16FlashAttnFwdSm90INS1_25CollectiveMainloopFwdSm90ILi2EN4cute5tupleIJNS5_1CILi1EEES8_S8_EEENS6_IJNS7_ILi64EEESA_SA_EEELi512ENS_10bfloat16_tEfNS_4arch4Sm90ELb0ELb1ELb0ELb0ELb0ELb0ELb1ELb0ELb0ELb0ELb0ELb0EEENS1_21CollectiveEpilogueFwdINS6_IJSA_NS7_ILi512EEESA_EEES9_SC_SE_Li256ELb0ELb0ELb0ELb0EEENS1_30DynamicPersistentTileSchedulerILi256ELi32ELb0ELb0ELb1EEEEEEEEEvNT_6ParamsE)
        /*004c*/ 	.short	0x0380
        /*004e*/ 	.short	0x0c80


	//----- nvinfo : EIATTR_SW_WAR
	.align		4
.L_212:
        /*0050*/ 	.byte	0x04, 0x36
        /*0052*/ 	.short	(.L_214 - .L_213)
.L_213:
        /*0054*/ 	.word	0x00000008
.L_214:


//--------------------- .nv.info._ZN7cutlass13device_kernelIN5flash11enable_sm90INS1_16FlashAttnFwdSm90INS1_25CollectiveMainloopFwdSm90ILi2EN4cute5tupleIJNS5_1CILi1EEES8_S8_EEENS6_IJNS7_ILi64EEESA_SA_EEELi512ENS_10bfloat16_tEfNS_4arch4Sm90ELb0ELb1ELb0ELb1ELb0ELb0ELb0ELb0ELb0ELb0ELb0ELb0EEENS1_21CollectiveEpilogueFwdINS6_IJSA_NS7_ILi512EEESA_EEES9_SC_SE_Li256ELb1ELb0ELb0ELb0EEENS1_36VarlenDynamicPersistentTileSchedulerILi64ELi64ELi256ELi32ELb0ELb0ELb1ELb1ELb0ELb1EEEEEEEEEvNT_6ParamsE --------------------------
	.section	.nv.info._ZN7cutlass13device_kernelIN5flash11enable_sm90INS1_16FlashAttnFwdSm90INS1_25CollectiveMainloopFwdSm90ILi2EN4cute5tupleIJNS5_1CILi1EEES8_S8_EEENS6_IJNS7_ILi64EEESA_SA_EEELi512ENS_10bfloat16_tEfNS_4arch4Sm90ELb0ELb1ELb0ELb1ELb0ELb0ELb0ELb0ELb0ELb0ELb0ELb0EEENS1_21CollectiveEpilogueFwdINS6_IJSA_NS7_ILi512EEESA_EEES9_SC_SE_Li256ELb1ELb0ELb0ELb0EEENS1_36VarlenDynamicPersistentTileSchedulerILi64ELi64ELi256ELi32ELb0ELb0ELb1ELb1ELb0ELb1EEEEEEEEEvNT_6ParamsE,"",@"SHT_CUDA_INFO"
	.sectionflags	@""
	.align	4


	//----- nvinfo : EIATTR_CUDA_API_VERSION
	.align		4
        /*0000*/ 	.byte	0x04, 0x37
        /*0002*/ 	.short	(.L_216 - .L_215)
.L_215:
        /*0004*/ 	.word	0x00000082


	//----- nvinfo : EIATTR_KPARAM_INFO
	.align		4
.L_216:
        /*0008*/ 	.byte	0x04, 0x17
        /*000a*/ 	.short	(.L_218 - .L_217)
.L_217:
        /*000c*/ 	.word	0x00000000
        /*0010*/ 	.short	0x0000
        /*0012*/ 	.short	0x0000
        /*0014*/ 	.byte	0x00, 0xf0, 0x01, 0x28


	//----- nvinfo : EIATTR_SPARSE_MMA_MASK
	.align		4
.L_218:
        /*0018*/ 	.byte	0x03, 0x50
        /*001a*/ 	.short	0x0000


	//----- nvinfo : EIATTR_MAXREG_COUNT
	.align		4
        /*001c*/ 	.byte	0x03, 0x1b
        /*001e*/ 	.short	0x00a8


	//----- nvinfo : EIATTR_MERCURY_ISA_VERSION
	.align		4
        /*0020*/ 	.byte	0x03, 0x5f
        /*0022*/ 	.short	0x0101


	//----- nvinfo : EIATTR_VRC_CTA_INIT_COUNT
	.align		4
        /*0024*/ 	.byte	0x02, 0x4a
	.zero		1
	.zero		1


	//----- nvinfo : EIATTR_EXIT_INSTR_OFFSETS
	.align		4
        /*0028*/ 	.byte	0x04, 0x1c
        /*002a*/ 	.short	(.L_220 - .L_219)


	//   ....[0]....
.L_219:
        /*002c*/ 	.word	0x00000010


	//----- nvinfo : EIATTR_MAX_THREADS
	.align		4
.L_220:
        /*0030*/ 	.byte	0x04, 0x05
        /*0032*/ 	.short	(.L_222 - .L_221)
.L_221:
        /*0034*/ 	.word	0x00000180
        /*0038*/ 	.word	0x00000001
        /*003c*/ 	.word	0x00000001


	//----- nvinfo : EIATTR_CBANK_PARAM_SIZE
	.align		4
.L_222:
        /*0040*/ 	.byte	0x03, 0x19
        /*0042*/ 	.short	0x0a00


	//----- nvinfo : EIATTR_PARAM_CBANK
	.align		4
        /*0044*/ 	.byte	0x04, 0x0a
        /*0046*/ 	.short	(.L_224 - .L_223)
	.align		4
.L_223:
        /*0048*/ 	.word	index@(.nv.constant0._ZN7cutlass13device_kernelIN5flash11enable_sm90INS1_16FlashAttnFwdSm90INS1_25CollectiveMainloopFwdSm90ILi2EN4cute5tupleIJNS5_1CILi1EEES8_S8_EEENS6_IJNS7_ILi64EEESA_SA_EEELi512ENS_10bfloat16_tEfNS_4arch4Sm90ELb0ELb1ELb0ELb1ELb0ELb0ELb0ELb0ELb0ELb0ELb0ELb0EEENS1_21CollectiveEpilogueFwdINS6_IJSA_NS7_ILi512EEESA_EEES9_SC_SE_Li256ELb1ELb0ELb0ELb0EEENS1_36VarlenDynamicPersistentTileSchedulerILi64ELi64ELi256ELi32ELb0ELb0ELb1ELb1ELb0ELb1EEEEEEEEEvNT_6ParamsE)
        /*004c*/ 	.short	0x0380
        /*004e*/ 	.short	0x0a00


	//----- nvinfo : EIATTR_SW_WAR
	.align		4
.L_224:
        /*0050*/ 	.byte	0x04, 0x36
        /*0052*/ 	.short	(.L_226 - .L_225)
.L_225:
        /*0054*/ 	.word	0x00000008
.L_226:


//--------------------- .nv.info._ZN7cutlass13device_kernelIN5flash11enable_sm90INS1_16FlashAttnFwdSm90INS1_25CollectiveMainloopFwdSm90ILi2EN4cute5tupleIJNS5_1CILi1EEES8_S8_EEENS6_IJNS7_ILi64EEESA_SA_EEELi512ENS_10bfloat16_tEfNS_4arch4Sm90ELb0ELb1ELb0ELb1ELb0ELb1ELb0ELb0ELb0ELb0ELb0ELb0EEENS1_21CollectiveEpilogueFwdINS6_IJSA_NS7_ILi512EEESA_EEES9_SC_SE_Li256ELb1ELb0ELb0ELb0EEENS1_36VarlenDynamicPersistentTileSchedulerILi64ELi64ELi256ELi32ELb0ELb0ELb1ELb1ELb0ELb1EEEEEEEEEvNT_6ParamsE --------------------------
	.section	.nv.info._ZN7cutlass13device_kernelIN5flash11enable_sm90INS1_16FlashAttnFwdSm90INS1_25CollectiveMainloopFwdSm90ILi2EN4cute5tupleIJNS5_1CILi1EEES8_S8_EEENS6_IJNS7_ILi64EEESA_SA_EEELi512ENS_10bfloat16_tEfNS_4arch4Sm90ELb0ELb1ELb0ELb1ELb0ELb1ELb0ELb0ELb0ELb0ELb0ELb0EEENS1_21CollectiveEpilogueFwdINS6_IJSA_NS7_ILi512EEESA_EEES9_SC_SE_Li256ELb1ELb0ELb0ELb0EEENS1_36VarlenDynamicPersistentTileSchedulerILi64ELi64ELi256ELi32ELb0ELb0ELb1ELb1ELb0ELb1EEEEEEEEEvNT_6ParamsE,"",@"SHT_CUDA_INFO"
	.sectionflags	@""
	.align	4


	//----- nvinfo : EIATTR_CUDA_API_VERSION
	.align		4
        /*0000*/ 	.byte	0x04, 0x37
        /*0002*/ 	.short	(.L_228 - .L_227)
.L_227:
        /*0004*/ 	.word	0x00000082


	//----- nvinfo : EIATTR_KPARAM_INFO
	.align		4
.L_228:
        /*0008*/ 	.byte	0x04, 0x17
        /*000a*/ 	.short	(.L_230 - .L_229)
.L_229:
        /*000c*/ 	.word	0x00000000
        /*0010*/ 	.short	0x0000
        /*0012*/ 	.short	0x0000
        /*0014*/ 	.byte	0x00, 0xf0, 0x01, 0x28


	//----- nvinfo : EIATTR_SPARSE_MMA_MASK
	.align		4
.L_230:
        /*0018*/ 	.byte	0x03, 0x50
        /*001a*/ 	.short	0x0000


	//----- nvinfo : EIATTR_MAXREG_COUNT
	.align		4
        /*001c*/ 	.byte	0x03, 0x1b
        /*001e*/ 	.short	0x00a8


	//----- nvinfo : EIATTR_MERCURY_ISA_VERSION
	.align		4
        /*0020*/ 	.byte	0x03, 0x5f
        /*0022*/ 	.short	0x0101


	//----- nvinfo : EIATTR_VRC_CTA_INIT_COUNT
	.align		4
        /*0024*/ 	.byte	0x02, 0x4a
	.zero		1
	.zero		1


	//----- nvinfo : EIATTR_EXIT_INSTR_OFFSETS
	.align		4
        /*0028*/ 	.byte	0x04, 0x1c
        /*002a*/ 	.short	(.L_232 - .L_231)


	//   ....[0]....
.L_231:
        /*002c*/ 	.word	0x00000010


	//----- nvinfo : EIATTR_MAX_THREADS
	.align		4
.L_232:
        /*0030*/ 	.byte	0x04, 0x05
        /*0032*/ 	.short	(.L_234 - .L_233)
.L_233:
        /*0034*/ 	.word	0x00000180
        /*0038*/ 	.word	0x00000001
        /*003c*/ 	.word	0x00000001


	//----- nvinfo : EIATTR_CBANK_PARAM_SIZE
	.align		4
.L_234:
        /*0040*/ 	.byte	0x03, 0x19
        /*0042*/ 	.short	0x0a00


	//----- nvinfo : EIATTR_PARAM_CBANK
	.align		4
        /*0044*/ 	.byte	0x04, 0x0a
        /*0046*/ 	.short	(.L_236 - .L_235)
	.align		4
.L_235:
        /*0048*/ 	.word	index@(.nv.constant0._ZN7cutlass13device_kernelIN5flash11enable_sm90INS1_16FlashAttnFwdSm90INS1_25CollectiveMainloopFwdSm90ILi2EN4cute5tupleIJNS5_1CILi1EEES8_S8_EEENS6_IJNS7_ILi64EEESA_SA_EEELi512ENS_10bfloat16_tEfNS_4arch4Sm90ELb0ELb1ELb0ELb1ELb0ELb1ELb0ELb0ELb0ELb0ELb0ELb0EEENS1_21CollectiveEpilogueFwdINS6_IJSA_NS7_ILi512EEESA_EEES9_SC_SE_Li256ELb1ELb0ELb0ELb0EEENS1_36VarlenDynamicPersistentTileSchedulerILi64ELi64ELi256ELi32ELb0ELb0ELb1ELb1ELb0ELb1EEEEEEEEEvNT_6ParamsE)
        /*004c*/ 	.short	0x0380
        /*004e*/ 	.short	0x0a00


	//----- nvinfo : EIATTR_SW_WAR
	.align		4
.L_236:
        /*0050*/ 	.byte	0x04, 0x36
        /*0052*/ 	.short	(.L_238 - .L_237)
.L_237:
        /*0054*/ 	.word	0x00000008
.L_238:


//--------------------- .nv.info._ZN7cutlass13device_kernelIN5flash11enable_sm90INS1_16FlashAttnFwdSm90INS1_25CollectiveMainloopFwdSm90ILi2EN4cute5tupleIJNS5_1CILi1EEES8_S8_EEENS6_IJNS7_ILi64EEESA_SA_EEELi512ENS_10bfloat16_tEfNS_4arch4Sm90ELb0ELb1ELb0ELb1ELb0ELb0ELb1ELb0ELb0ELb0ELb0ELb0EEENS1_21CollectiveEpilogueFwdINS6_IJSA_NS7_ILi512EEESA_EEES9_SC_SE_Li256ELb1ELb0ELb0ELb0EEENS1_36VarlenDynamicPersistentTileSchedulerILi64ELi64ELi256ELi32ELb0ELb0ELb1ELb1ELb0ELb1EEEEEEEEEvNT_6ParamsE --------------------------
	.section	.nv.info._ZN7cutlass13device_kernelIN5flash11enable_sm90INS1_16FlashAttnFwdSm90INS1_25CollectiveMainloopFwdSm90ILi2EN4cute5tupleIJNS5_1CILi1EEES8_S8_EEENS6_IJNS7_ILi64EEESA_SA_EEELi512ENS_10bfloat16_tEfNS_4arch4Sm90ELb0ELb1ELb0ELb1ELb0ELb0ELb1ELb0ELb0ELb0ELb0ELb0EEENS1_21CollectiveEpilogueFwdINS6_IJSA_NS7_ILi512EEESA_EEES9_SC_SE_Li256ELb1ELb0ELb0ELb0EEENS1_36VarlenDynamicPersistentTileSchedulerILi64ELi64ELi256ELi32ELb0ELb0ELb1ELb1ELb0ELb1EEEEEEEEEvNT_6ParamsE,"",@"SHT_CUDA_INFO"
	.sectionflags	@""
	.align	4


	//----- nvinfo : EIATTR_CUDA_API_VERSION
	.align		4
        /*0000*/ 	.byte	0x04, 0x37
        /*0002*/ 	.short	(.L_240 - .L_239)
.L_239:
        /*0004*/ 	.word	0x00000082


	//----- nvinfo : EIATTR_KPARAM_INFO
	.align		4
.L_240:
        /*0008*/ 	.byte	0x04, 0x17
        /*000a*/ 	.short	(.L_242 - .L_241)
.L_241:
        /*000c*/ 	.word	0x00000000
        /*0010*/ 	.short	0x0000
        /*0012*/ 	.short	0x0000
        /*0014*/ 	.byte	0x00, 0xf0, 0x01, 0x2c


	//----- nvinfo : EIATTR_SPARSE_MMA_MASK
	.align		4
.L_242:
        /*0018*/ 	.byte	0x03, 0x50
        /*001a*/ 	.short	0x0000


	//----- nvinfo : EIATTR_MAXREG_COUNT
	.align		4
        /*001c*/ 	.byte	0x03, 0x1b
        /*001e*/ 	.short	0x00a8


	//----- nvinfo : EIATTR_MERCURY_ISA_VERSION
	.align		4
        /*0020*/ 	.byte	0x03, 0x5f
        /*0022*/ 	.short	0x0101


	//----- nvinfo : EIATTR_VRC_CTA_INIT_COUNT
	.align		4
        /*0024*/ 	.byte	0x02, 0x4a
	.zero		1
	.zero		1


	//----- nvinfo : EIATTR_EXIT_INSTR_OFFSETS
	.align		4
        /*0028*/ 	.byte	0x04, 0x1c
        /*002a*/ 	.short	(.L_244 - .L_243)


	//   ....[0]....
.L_243:
        /*002c*/ 	.word	0x00000010


	//----- nvinfo : EIATTR_MAX_THREADS
	.align		4
.L_244:
        /*0030*/ 	.byte	0x04, 0x05
        /*0032*/ 	.short	(.L_246 - .L_245)
.L_245:
        /*0034*/ 	.word	0x00000180
        /*0038*/ 	.word	0x00000001
        /*003c*/ 	.word	0x00000001


	//----- nvinfo : EIATTR_CBANK_PARAM_SIZE
	.align		4
.L_246:
        /*0040*/ 	.byte	0x03, 0x19
        /*0042*/ 	.short	0x0b00


	//----- nvinfo : EIATTR_PARAM_CBANK
	.align		4
        /*0044*/ 	.byte	0x04, 0x0a
        /*0046*/ 	.short	(.L_248 - .L_247)
	.align		4
.L_247:
        /*0048*/ 	.word	index@(.nv.constant0._ZN7cutlass13device_kernelIN5flash11enable_sm90INS1_16FlashAttnFwdSm90INS1_25CollectiveMainloopFwdSm90ILi2EN4cute5tupleIJNS5_1CILi1EEES8_S8_EEENS6_IJNS7_ILi64EEESA_SA_EEELi512ENS_10bfloat16_tEfNS_4arch4Sm90ELb0ELb1ELb0ELb1ELb0ELb0ELb1ELb0ELb0ELb0ELb0ELb0EEENS1_21CollectiveEpilogueFwdINS6_IJSA_NS7_ILi512EEESA_EEES9_SC_SE_Li256ELb1ELb0ELb0ELb0EEENS1_36VarlenDynamicPersistentTileSchedulerILi64ELi64ELi256ELi32ELb0ELb0ELb1ELb1ELb0ELb1EEEEEEEEEvNT_6ParamsE)
        /*004c*/ 	.short	0x0380
        /*004e*/ 	.short	0x0b00


	//----- nvinfo : EIATTR_SW_WAR
	.align		4
.L_248:
        /*0050*/ 	.byte	0x04, 0x36
        /*0052*/ 	.short	(.L_250 - .L_249)
.L_249:
        /*0054*/ 	.word	0x00000008
.L_250:


//--------------------- .nv.info._ZN7cutlass13device_kernelIN5flash11enable_sm90INS1_16FlashAttnFwdSm90INS1_25CollectiveMainloopFwdSm90ILi2EN4cute5tupleIJNS5_1CILi1EEES8_S8_EEENS6_IJNS7_ILi64EEESA_SA_EEELi512ENS_10bfloat16_tEfNS_4arch4Sm90ELb0ELb1ELb0ELb1ELb0ELb1ELb1ELb0ELb0ELb0ELb0ELb0EEENS1_21CollectiveEpilogueFwdINS6_IJSA_NS7_ILi512EEESA_EEES9_SC_SE_Li256ELb1ELb0ELb0ELb0EEENS1_36VarlenDynamicPersistentTileSchedulerILi64ELi64ELi256ELi32ELb0ELb0ELb1ELb1ELb0ELb1EEEEEEEEEvNT_6ParamsE --------------------------
	.section	.nv.info._ZN7cutlass13device_kernelIN5flash11enable_sm90INS1_16FlashAttnFwdSm90INS1_25CollectiveMainloopFwdSm90ILi2EN4cute5tupleIJNS5_1CILi1EEES8_S8_EEENS6_IJNS7_ILi64EEESA_SA_EEELi512ENS_10bfloat16_tEfNS_4arch4Sm90ELb0ELb1ELb0ELb1ELb0ELb1ELb1ELb0ELb0ELb0ELb0ELb0EEENS1_21CollectiveEpilogueFwdINS6_IJSA_NS7_ILi512EEESA_EEES9_SC_SE_Li256ELb1ELb0ELb0ELb0EEENS1_36VarlenDynamicPersistentTileSchedulerILi64ELi64ELi256ELi32ELb0ELb0ELb1ELb1ELb0ELb1EEEEEEEEEvNT_6ParamsE,"",@"SHT_CUDA_INFO"
	.sectionflags	@""
	.align	4


	//----- nvinfo : EIATTR_CUDA_API_VERSION
	.align		4
        /*0000*/ 	.byte	0x04, 0x37
        /*0002*/ 	.short	(.L_252 - .L_251)
.L_251:
        /*0004*/ 	.word	0x00000082


	//----- nvinfo : EIATTR_KPARAM_INFO
	.align		4
.L_252:
        /*0008*/ 	.byte	0x04, 0x17
        /*000a*/ 	.short	(.L_254 - .L_253)
.L_253:
        /*000c*/ 	.word	0x00000000
        /*0010*/ 	.short	0x0000
        /*0012*/ 	.short	0x0000
        /*0014*/ 	.byte	0x00, 0xf0, 0x01, 0x2c


	//----- nvinfo : EIATTR_SPARSE_MMA_MASK
	.align		4
.L_254:
        /*0018*/ 	.byte	0x03, 0x50
        /*001a*/ 	.short	0x0000


	//----- nvinfo : EIATTR_MAXREG_COUNT
	.align		4
        /*001c*/ 	.byte	0x03, 0x1b
        /*001e*/ 	.short	0x00a8


	//----- nvinfo : EIATTR_MERCURY_ISA_VERSION
	.align		4
        /*0020*/ 	.byte	0x03, 0x5f
        /*0022*/ 	.short	0x0101


	//----- nvinfo : EIATTR_VRC_CTA_INIT_COUNT
	.align		4
        /*0024*/ 	.byte	0x02, 0x4a
	.zero		1
	.zero		1


	//----- nvinfo : EIATTR_EXIT_INSTR_OFFSETS
	.align		4
        /*0028*/ 	.byte	0x04, 0x1c
        /*002a*/ 	.short	(.L_256 - .L_255)


	//   ....[0]....
.L_255:
        /*002c*/ 	.word	0x00000010


	//----- nvinfo : EIATTR_MAX_THREADS
	.align		4
.L_256:
        /*0030*/ 	.byte	0x04, 0x05
        /*0032*/ 	.short	(.L_258 - .L_257)
.L_257:
        /*0034*/ 	.word	0x00000180
        /*0038*/ 	.word	0x00000001
        /*003c*/ 	.word	0x00000001


	//----- nvinfo : EIATTR_CBANK_PARAM_SIZE
	.align		4
.L_258:
        /*0040*/ 	.byte	0x03, 0x19
        /*0042*/ 	.short	0x0b00


	//----- nvinfo : EIATTR_PARAM_CBANK
	.align		4
        /*0044*/ 	.byte	0x04, 0x0a
        /*0046*/ 	.short	(.L_260 - .L_259)
	.align		4
.L_259:
        /*0048*/ 	.word	index@(.nv.constant0._ZN7cutlass13device_kernelIN5flash11enable_sm90INS1_16FlashAttnFwdSm90INS1_25CollectiveMainloopFwdSm90ILi2EN4cute5tupleIJNS5_1CILi1EEES8_S8_EEENS6_IJNS7_ILi64EEESA_SA_EEELi512ENS_10bfloat16_tEfNS_4arch4Sm90ELb0ELb1ELb0ELb1ELb0ELb1ELb1ELb0ELb0ELb0ELb0ELb0EEENS1_21CollectiveEpilogueFwdINS6_IJSA_NS7_ILi512EEESA_EEES9_SC_SE_Li256ELb1ELb0ELb0ELb0EEENS1_36VarlenDynamicPersistentTileSchedulerILi64ELi64ELi256ELi32ELb0ELb0ELb1ELb1ELb0ELb1EEEEEEEEEvNT_6ParamsE)
        /*004c*/ 	.short	0x0380
        /*004e*/ 	.short	0x0b00


	//----- nvinfo : EIATTR_SW_WAR
	.align		4
.L_260:
        /*0050*/ 	.byte	0x04, 0x36
        /*0052*/ 	.short	(.L_262 - .L_261)
.L_261:
        /*0054*/ 	.word	0x00000008
.L_262:


//--------------------- .nv.info._ZN7cutlass13device_kernelIN5flash11enable_sm90INS1_16FlashAttnFwdSm90INS1_25CollectiveMainloopFwdSm90ILi2EN4cute5tupleIJNS5_1CILi1EEES8_S8_EEENS6_IJNS7_ILi64EEESA_SA_EEELi512ENS_10bfloat16_tEfNS_4arch4Sm90ELb1ELb0ELb0ELb0ELb0ELb0ELb0ELb0ELb0ELb0ELb0ELb0EEENS1_21CollectiveEpilogueFwdINS6_IJSA_NS7_ILi512EEESA_EEES9_SC_SE_Li256ELb0ELb0ELb0ELb0EEENS1_30DynamicPersistentTileSchedulerILi256ELi32ELb0ELb0ELb1EEEEEEEEEvNT_6ParamsE --------------------------
	.section	.nv.info._ZN7cutlass13device_kernelIN5flash11enable_sm90INS1_16FlashAttnFwdSm90INS1_25CollectiveMainloopFwdSm90ILi2EN4cute5tupleIJNS5_1CILi1EEES8_S8_EEENS6_IJNS7_ILi64EEESA_SA_EEELi512ENS_10bfloat16_tEfNS_4arch4Sm90ELb1ELb0ELb0ELb0ELb0ELb0ELb0ELb0ELb0ELb0ELb0ELb0EEENS1_21CollectiveEpilogueFwdINS6_IJSA_NS7_ILi512EEESA_EEES9_SC_SE_Li256ELb0ELb0ELb0ELb0EEENS1_30DynamicPersistentTileSchedulerILi256ELi32ELb0ELb0ELb1EEEEEEEEEvNT_6ParamsE,"",@"SHT_CUDA_INFO"
	.sectionflags	@""
	.align	4


	//----- nvinfo : EIATTR_CUDA_API_VERSION
	.align		4
        /*0000*/ 	.byte	0x04, 0x37
        /*0002*/ 	.short	(.L_264 - .L_263)
.L_263:
        /*0004*/ 	.word	0x00000082


	//----- nvinfo : EIATTR_KPARAM_INFO
	.align		4
.L_264:
        /*0008*/ 	.byte	0x04, 0x17
        /*000a*/ 	.short	(.L_266 - .L_265)
.L_265:
        /*000c*/ 	.word	0x00000000
        /*0010*/ 	.short	0x0000
        /*0012*/ 	.short	0x0000
        /*0014*/ 	.byte	0x00, 0xf0, 0x01, 0x2e


	//----- nvinfo : EIATTR_SPARSE_MMA_MASK
	.align		4
.L_266:
        /*0018*/ 	.byte	0x03, 0x50
        /*001a*/ 	.short	0x0000


	//----- nvinfo : EIATTR_MAXREG_COUNT
	.align		4
        /*001c*/ 	.byte	0x03, 0x1b
        /*001e*/ 	.short	0x00a8


	//----- nvinfo : EIATTR_MERCURY_ISA_VERSION
	.align		4
        /*0020*/ 	.byte	0x03, 0x5f
        /*0022*/ 	.short	0x0101


	//----- nvinfo : EIATTR_VRC_CTA_INIT_COUNT
	.align		4
        /*0024*/ 	.byte	0x02, 0x4a
	.zero		1
	.zero		1


	//----- nvinfo : EIATTR_EXIT_INSTR_OFFSETS
	.align		4
        /*0028*/ 	.byte	0x04, 0x1c
        /*002a*/ 	.short	(.L_268 - .L_267)


	//   ....[0]....
.L_267:
        /*002c*/ 	.word	0x00000010


	//----- nvinfo : EIATTR_MAX_THREADS
	.align		4
.L_268:
        /*0030*/ 	.byte	0x04, 0x05
        /*0032*/ 	.short	(.L_270 - .L_269)
.L_269:
        /*0034*/ 	.word	0x00000180
        /*0038*/ 	.word	0x00000001
        /*003c*/ 	.word	0x00000001


	//----- nvinfo : EIATTR_CBANK_PARAM_SIZE
	.align		4
.L_270:
        /*0040*/ 	.byte	0x03, 0x19
        /*0042*/ 	.short	0x0b80


	//----- nvinfo : EIATTR_PARAM_CBANK
	.align		4
        /*0044*/ 	.byte	0x04, 0x0a
        /*0046*/ 	.short	(.L_272 - .L_271)
	.align		4
.L_271:
        /*0048*/ 	.word	index@(.nv.constant0._ZN7cutlass13device_kernelIN5flash11enable_sm90INS1_16FlashAttnFwdSm90INS1_25CollectiveMainloopFwdSm90ILi2EN4cute5tupleIJNS5_1CILi1EEES8_S8_EEENS6_IJNS7_ILi64EEESA_SA_EEELi512ENS_10bfloat16_tEfNS_4arch4Sm90ELb1ELb0ELb0ELb0ELb0ELb0ELb0ELb0ELb0ELb0ELb0ELb0EEENS1_21CollectiveEpilogueFwdINS6_IJSA_NS7_ILi512EEESA_EEES9_SC_SE_Li256ELb0ELb0ELb0ELb0EEENS1_30DynamicPersistentTileSchedulerILi256ELi32ELb0ELb0ELb1EEEEEEEEEvNT_6ParamsE)
        /*004c*/ 	.short	0x0380
        /*004e*/ 	.short	0x0b80


	//----- nvinfo : EIATTR_SW_WAR
	.align		4
.L_272:
        /*0050*/ 	.byte	0x04, 0x36
        /*0052*/ 	.short	(.L_274 - .L_273)
.L_273:
        /*0054*/ 	.word	0x00000008
.L_274:


//--------------------- .nv.info._ZN7cutlass13device_kernelIN5flash11enable_sm90INS1_16FlashAttnFwdSm90INS1_25CollectiveMainloopFwdSm90ILi2EN4cute5tupleIJNS5_1CILi1EEES8_S8_EEENS6_IJNS7_ILi64EEESA_SA_EEELi512ENS_10bfloat16_tEfNS_4arch4Sm90ELb1ELb0ELb0ELb0ELb0ELb0ELb1ELb0ELb0ELb0ELb0ELb0EEENS1_21CollectiveEpilogueFwdINS6_IJSA_NS7_ILi512EEESA_EEES9_SC_SE_Li256ELb0ELb0ELb0ELb0EEENS1_30DynamicPersistentTileSchedulerILi256ELi32ELb0ELb0ELb1EEEEEEEEEvNT_6ParamsE --------------------------
	.section	.nv.info._ZN7cutlass13device_kernelIN5flash11enable_sm90INS1_16FlashAttnFwdSm90INS1_25CollectiveMainloopFwdSm90ILi2EN4cute5tupleIJNS5_1CILi1EEES8_S8_EEENS6_IJNS7_ILi64EEESA_SA_EEELi512ENS_10bfloat16_tEfNS_4arch4Sm90ELb1ELb0ELb0ELb0ELb0ELb0ELb1ELb0ELb0ELb0ELb0ELb0EEENS1_21CollectiveEpilogueFwdINS6_IJSA_NS7_ILi512EEESA_EEES9_SC_SE_Li256ELb0ELb0ELb0ELb0EEENS1_30DynamicPersistentTileSchedulerILi256ELi32ELb0ELb0ELb1EEEEEEEEEvNT_6ParamsE,"",@"SHT_CUDA_INFO"
	.sectionflags	@""
	.align	4


	//----- nvinfo : EIATTR_CUDA_API_VERSION
	.align		4
        /*0000*/ 	.byte	0x04, 0x37
        /*0002*/ 	.short	(.L_276 - .L_275)
.L_275:
        /*0004*/ 	.word	0x00000082


	//----- nvinfo : EIATTR_KPARAM_INFO
	.align		4
.L_276:
        /*0008*/ 	.byte	0x04, 0x17
        /*000a*/ 	.short	(.L_278 - .L_277)
.L_277:
        /*000c*/ 	.word	0x00000000
        /*0010*/ 	.short	0x0000
        /*0012*/ 	.short	0x0000
        /*0014*/ 	.byte	0x00, 0xf0, 0x01, 0x32


	//----- nvinfo : EIATTR_SPARSE_MMA_MASK
	.align		4
.L_278:
        /*0018*/ 	.byte	0x03, 0x50
        /*001a*/ 	.short	0x0000


	//----- nvinfo : EIATTR_MAXREG_COUNT
	.align		4
        /*001c*/ 	.byte	0x03, 0x1b
        /*001e*/ 	.short	0x00a8


	//----- nvinfo : EIATTR_MERCURY_ISA_VERSION
	.align		4
        /*0020*/ 	.byte	0x03, 0x5f
        /*0022*/ 	.short	0x0101


	//----- nvinfo : EIATTR_VRC_CTA_INIT_COUNT
	.align		4
        /*0024*/ 	.byte	0x02, 0x4a
	.zero		1
	.zero		1


	//----- nvinfo : EIATTR_EXIT_INSTR_OFFSETS
	.align		4
        /*0028*/ 	.byte	0x04, 0x1c
        /*002a*/ 	.short	(.L_280 - .L_279)


	//   ....[0]....
.L_279:
        /*002c*/ 	.word	0x00000010


	//----- nvinfo : EIATTR_MAX_THREADS
	.align		4
.L_280:
        /*0030*/ 	.byte	0x04, 0x05
        /*0032*/ 	.short	(.L_282 - .L_281)
.L_281:
        /*0034*/ 	.word	0x00000180
        /*0038*/ 	.word	0x00000001
        /*003c*/ 	.word	0x00000001


	//----- nvinfo : EIATTR_CBANK_PARAM_SIZE
	.align		4
.L_282:
        /*0040*/ 	.byte	0x03, 0x19
        /*0042*/ 	.short	0x0c80


	//----- nvinfo : EIATTR_PARAM_CBANK
	.align		4
        /*0044*/ 	.byte	0x04, 0x0a
        /*0046*/ 	.short	(.L_284 - .L_283)
	.align		4
.L_283:
        /*0048*/ 	.word	index@(.nv.constant0._ZN7cutlass13device_kernelIN5flash11enable_sm90INS1_16FlashAttnFwdSm90INS1_25CollectiveMainloopFwdSm90ILi2EN4cute5tupleIJNS5_1CILi1EEES8_S8_EEENS6_IJNS7_ILi64EEESA_SA_EEELi512ENS_10bfloat16_tEfNS_4arch4Sm90ELb1ELb0ELb0ELb0ELb0ELb0ELb1ELb0ELb0ELb0ELb0ELb0EEENS1_21CollectiveEpilogueFwdINS6_IJSA_NS7_ILi512EEESA_EEES9_SC_SE_Li256ELb0ELb0ELb0ELb0EEENS1_30DynamicPersistentTileSchedulerILi256ELi32ELb0ELb0ELb1EEEEEEEEEvNT_6ParamsE)
        /*004c*/ 	.short	0x0380
        /*004e*/ 	.short	0x0c80


	//----- nvinfo : EIATTR_SW_WAR
	.align		4
.L_284:
        /*0050*/ 	.byte	0x04, 0x36
        /*0052*/ 	.short	(.L_286 - .L_285)
.L_285:
        /*0054*/ 	.word	0x00000008
.L_286:


//--------------------- .nv.info._ZN7cutlass13device_kernelIN5flash11enable_sm90INS1_16FlashAttnFwdSm90INS1_25CollectiveMainloopFwdSm90ILi2EN4cute5tupleIJNS5_1CILi1EEES8_S8_EEENS6_IJNS7_ILi64EEESA_SA_EEELi512ENS_10bfloat16_tEfNS_4arch4Sm90ELb1ELb0ELb0ELb1ELb0ELb0ELb0ELb0ELb0ELb0ELb0ELb0EEENS1_21CollectiveEpilogueFwdINS6_IJSA_NS7_ILi512EEESA_EEES9_SC_SE_Li256ELb1ELb0ELb0ELb0EEENS1_36VarlenDynamicPersistentTileSchedulerILi64ELi64ELi256ELi32ELb0ELb0ELb1ELb1ELb1ELb1EEEEEEEEEvNT_6ParamsE --------------------------
	.section	.nv.info._ZN7cutlass13device_kernelIN5flash11enable_sm90INS1_16FlashAttnFwdSm90INS1_25CollectiveMainloopFwdSm90ILi2EN4cute5tupleIJNS5_1CILi1EEES8_S8_EEENS6_IJNS7_ILi64EEESA_SA_EEELi512ENS_10bfloat16_tEfNS_4arch4Sm90ELb1ELb0ELb0ELb1ELb0ELb0ELb0ELb0ELb0ELb0ELb0ELb0EEENS1_21CollectiveEpilogueFwdINS6_IJSA_NS7_ILi512EEESA_EEES9_SC_SE_Li256ELb1ELb0ELb0ELb0EEENS1_36VarlenDynamicPersistentTileSchedulerILi64ELi64ELi256ELi32ELb0ELb0ELb1ELb1ELb1ELb1EEEEEEEEEvNT_6ParamsE,"",@"SHT_CUDA_INFO"
	.sectionflags	@""
	.align	4


	//----- nvinfo : EIATTR_CUDA_API_VERSION
	.align		4
        /*0000*/ 	.byte	0x04, 0x37
        /*0002*/ 	.short	(.L_288 - .L_287)
.L_287:
        /*0004*/ 	.word	0x00000082


	//----- nvinfo : EIATTR_KPARAM_INFO
	.align		4
.L_288:
        /*0008*/ 	.byte	0x04, 0x17
        /*000a*/ 	.short	(.L_290 - .L_289)
.L_289:
        /*000c*/ 	.word	0x00000000
        /*0010*/ 	.short	0x0000
        /*0012*/ 	.short	0x0000
        /*0014*/ 	.byte	0x00, 0xf0, 0x01, 0x28


	//----- nvinfo : EIATTR_SPARSE_MMA_MASK
	.align		4
.L_290:
        /*0018*/ 	.byte	0x03, 0x50
        /*001a*/ 	.short	0x0000


	//----- nvinfo : EIATTR_MAXREG_COUNT
	.align		4
        /*001c*/ 	.byte	0x03, 0x1b
        /*001e*/ 	.short	0x00a8


	//----- nvinfo : EIATTR_MERCURY_ISA_VERSION
	.align		4
        /*0020*/ 	.byte	0x03, 0x5f
        /*0022*/ 	.short	0x0101


	//----- nvinfo : EIATTR_VRC_CTA_INIT_COUNT
	.align		4
        /*0024*/ 	.byte	0x02, 0x4a
	.zero		1
	.zero		1


	//----- nvinfo : EIATTR_EXIT_INSTR_OFFSETS
	.align		4
        /*0028*/ 	.byte	0x04, 0x1c
        /*002a*/ 	.short	(.L_292 - .L_291)


	//   ....[0]....
.L_291:
        /*002c*/ 	.word	0x00000010


	//----- nvinfo : EIATTR_MAX_THREADS
	.align		4
.L_292:
        /*0030*/ 	.byte	0x04, 0x05
        /*0032*/ 	.short	(.L_294 - .L_293)
.L_293:
        /*0034*/ 	.word	0x00000180
        /*0038*/ 	.word	0x00000001
        /*003c*/ 	.word	0x00000001


	//----- nvinfo : EIATTR_CBANK_PARAM_SIZE
	.align		4
.L_294:
        /*0040*/ 	.byte	0x03, 0x19
        /*0042*/ 	.short	0x0a00


	//----- nvinfo : EIATTR_PARAM_CBANK
	.align		4
        /*0044*/ 	.byte	0x04, 0x0a
        /*0046*/ 	.short	(.L_296 - .L_295)
	.align		4
.L_295:
        /*0048*/ 	.word	index@(.nv.constant0._ZN7cutlass13device_kernelIN5flash11enable_sm90INS1_16FlashAttnFwdSm90INS1_25CollectiveMainloopFwdSm90ILi2EN4cute5tupleIJNS5_1CILi1EEES8_S8_EEENS6_IJNS7_ILi64EEESA_SA_EEELi512ENS_10bfloat16_tEfNS_4arch4Sm90ELb1ELb0ELb0ELb1ELb0ELb0ELb0ELb0ELb0ELb0ELb0ELb0EEENS1_21CollectiveEpilogueFwdINS6_IJSA_NS7_ILi512EEESA_EEES9_SC_SE_Li256ELb1ELb0ELb0ELb0EEENS1_36VarlenDynamicPersistentTileSchedulerILi64ELi64ELi256ELi32ELb0ELb0ELb1ELb1ELb1ELb1EEEEEEEEEvNT_6ParamsE)
        /*004c*/ 	.short	0x0380
        /*004e*/ 	.short	0x0a00


	//----- nvinfo : EIATTR_SW_WAR
	.align		4
.L_296:
        /*0050*/ 	.byte	0x04, 0x36
        /*0052*/ 	.short	(.L_298 - .L_297)
.L_297:
        /*0054*/ 	.word	0x00000008
.L_298:


//--------------------- .nv.info._ZN7cutlass13device_kernelIN5flash11enable_sm90INS1_16FlashAttnFwdSm90INS1_25CollectiveMainloopFwdSm90ILi2EN4cute5tupleIJNS5_1CILi1EEES8_S8_EEENS6_IJNS7_ILi64EEESA_SA_EEELi512ENS_10bfloat16_tEfNS_4arch4Sm90ELb1ELb0ELb0ELb1ELb0ELb1ELb0ELb0ELb0ELb0ELb0ELb0EEENS1_21CollectiveEpilogueFwdINS6_IJSA_NS7_ILi512EEESA_EEES9_SC_SE_Li256ELb1ELb0ELb0ELb0EEENS1_36VarlenDynamicPersistentTileSchedulerILi64ELi64ELi256ELi32ELb0ELb0ELb1ELb1ELb1ELb1EEEEEEEEEvNT_6ParamsE --------------------------
	.section	.nv.info._ZN7cutlass13device_kernelIN5flash11enable_sm90INS1_16FlashAttnFwdSm90INS1_25CollectiveMainloopFwdSm90ILi2EN4cute5tupleIJNS5_1CILi1EEES8_S8_EEENS6_IJNS7_ILi64EEESA_SA_EEELi512ENS_10bfloat16_tEfNS_4arch4Sm90ELb1ELb0ELb0ELb1ELb0ELb1ELb0ELb0ELb0ELb0ELb0ELb0EEENS1_21CollectiveEpilogueFwdINS6_IJSA_NS7_ILi512EEESA_EEES9_SC_SE_Li256ELb1ELb0ELb0ELb0EEENS1_36VarlenDynamicPersistentTileSchedulerILi64ELi64ELi256ELi32ELb0ELb0ELb1ELb1ELb1ELb1EEEEEEEEEvNT_6ParamsE,"",@"SHT_CUDA_INFO"
	.sectionflags	@""
	.align	4


	//----- nvinfo : EIATTR_CUDA_API_VERSION
	.align		4
        /*0000*/ 	.byte	0x04, 0x37
        /*0002*/ 	.short	(.L_300 - .L_299)
.L_299:
        /*0004*/ 	.word	0x00000082


	//----- nvinfo : EIATTR_KPARAM_INFO
	.align		4
.L_300:
        /*0008*/ 	.byte	0x04, 0x17
        /*000a*/ 	.short	(.L_302 - .L_301)
.L_301:
        /*000c*/ 	.word	0x00000000
        /*0010*/ 	.short	0x0000
        /*0012*/ 	.short	0x0000
        /*0014*/ 	.byte	0x00, 0xf0, 0x01, 0x28


	//----- nvinfo : EIATTR_SPARSE_MMA_MASK
	.align		4
.L_302:
        /*0018*/ 	.byte	0x03, 0x50
        /*001a*/ 	.short	0x0000


	//----- nvinfo : EIATTR_MAXREG_COUNT
	.align		4
        /*001c*/ 	.byte	0x03, 0x1b
        /*001e*/ 	.short	0x00a8


	//----- nvinfo : EIATTR_MERCURY_ISA_VERSION
	.align		4
        /*0020*/ 	.byte	0x03, 0x5f
        /*0022*/ 	.short	0x0101


	//----- nvinfo : EIATTR_VRC_CTA_INIT_COUNT
	.align		4
        /*0024*/ 	.byte	0x02, 0x4a
	.zero		1
	.zero		1


	//----- nvinfo : EIATTR_EXIT_INSTR_OFFSETS
	.align		4
        /*0028*/ 	.byte	0x04, 0x1c
        /*002a*/ 	.short	(.L_304 - .L_303)


	//   ....[0]....
.L_303:
        /*002c*/ 	.word	0x00000010


	//----- nvinfo : EIATTR_MAX_THREADS
	.align		4
.L_304:
        /*0030*/ 	.byte	0x04, 0x05
        /*0032*/ 	.short	(.L_306 - .L_305)
.L_305:
        /*0034*/ 	.word	0x00000180
        /*0038*/ 	.word	0x00000001
        /*003c*/ 	.word	0x00000001


	//----- nvinfo : EIATTR_CBANK_PARAM_SIZE
	.align		4
.L_306:
        /*0040*/ 	.byte	0x03, 0x19
        /*0042*/ 	.short	0x0a00


	//----- nvinfo : EIATTR_PARAM_CBANK
	.align		4
        /*0044*/ 	.byte	0x04, 0x0a
        /*0046*/ 	.short	(.L_308 - .L_307)
	.align		4
.L_307:
        /*0048*/ 	.word	index@(.nv.constant0._ZN7cutlass13device_kernelIN5flash11enable_sm90INS1_16FlashAttnFwdSm90INS1_25CollectiveMainloopFwdSm90ILi2EN4cute5tupleIJNS5_1CILi1EEES8_S8_EEENS6_IJNS7_ILi64EEESA_SA_EEELi512ENS_10bfloat16_tEfNS_4arch4Sm90ELb1ELb0ELb0ELb1ELb0ELb1ELb0ELb0ELb0ELb0ELb0ELb0EEENS1_21CollectiveEpilogueFwdINS6_IJSA_NS7_ILi512EEESA_EEES9_SC_SE_Li256ELb1ELb0ELb0ELb0EEENS1_36VarlenDynamicPersistentTileSchedulerILi64ELi64ELi256ELi32ELb0ELb0ELb1ELb1ELb1ELb1EEEEEEEEEvNT_6ParamsE)
        /*004c*/ 	.short	0x0380
        /*004e*/ 	.short	0x0a00


	//----- nvinfo : EIATTR_SW_WAR
	.align		4
.L_308:
        /*0050*/ 	.byte	0x04, 0x36
        /*0052*/ 	.short	(.L_310 - .L_309)
.L_309:
        /*0054*/ 	.word	0x00000008
.L_310:


//--------------------- .nv.info._ZN7cutlass13device_kernelIN5flash11enable_sm90INS1_16FlashAttnFwdSm90INS1_25CollectiveMainloopFwdSm90ILi2EN4cute5tupleIJNS5_1CILi1EEES8_S8_EEENS6_IJNS7_ILi64EEESA_SA_EEELi512ENS_10bfloat16_tEfNS_4arch4Sm90ELb1ELb0ELb0ELb1ELb0ELb0ELb1ELb0ELb0ELb0ELb0ELb0EEENS1_21CollectiveEpilogueFwdINS6_IJSA_NS7_ILi512EEESA_EEES9_SC_SE_Li256ELb1ELb0ELb0ELb0EEENS1_36VarlenDynamicPersistentTileSchedulerILi64ELi64ELi256ELi32ELb0ELb0ELb1ELb1ELb1ELb1EEEEEEEEEvNT_6ParamsE --------------------------
	.section	.nv.info._ZN7cutlass13device_kernelIN5flash11enable_sm90INS1_16FlashAttnFwdSm90INS1_25CollectiveMainloopFwdSm90ILi2EN4cute5tupleIJNS5_1CILi1EEES8_S8_EEENS6_IJNS7_ILi64EEESA_SA_EEELi512ENS_10bfloat16_tEfNS_4arch4Sm90ELb1ELb0ELb0ELb1ELb0ELb0ELb1ELb0ELb0ELb0ELb0ELb0EEENS1_21CollectiveEpilogueFwdINS6_IJSA_NS7_ILi512EEESA_EEES9_SC_SE_Li256ELb1ELb0ELb0ELb0EEENS1_36VarlenDynamicPersistentTileSchedulerILi64ELi64ELi256ELi32ELb0ELb0ELb1ELb1ELb1ELb1EEEEEEEEEvNT_6ParamsE,"",@"SHT_CUDA_INFO"
	.sectionflags	@""
	.align	4


	//----- nvinfo : EIATTR_CUDA_API_VERSION
	.align		4
        /*0000*/ 	.byte	0x04, 0x37
        /*0002*/ 	.short	(.L_312 - .L_311)
.L_311:
        /*0004*/ 	.word	0x00000082


	//----- nvinfo : EIATTR_KPARAM_INFO
	.align		4
.L_312:
        /*0008*/ 	.byte	0x04, 0x17
        /*000a*/ 	.short	(.L_314 - .L_313)
.L_313:
        /*000c*/ 	.word	0x00000000
        /*0010*/ 	.short	0x0000
        /*0012*/ 	.short	0x0000
        /*0014*/ 	.byte	0x00, 0xf0, 0x01, 0x2c


	//----- nvinfo : EIATTR_SPARSE_MMA_MASK
	.align		4
.L_314:
        /*0018*/ 	.byte	0x03, 0x50
        /*001a*/ 	.short	0x0000


	//----- nvinfo : EIATTR_MAXREG_COUNT
	.align		4
        /*001c*/ 	.byte	0x03, 0x1b
        /*001e*/ 	.short	0x00a8


	//----- nvinfo : EIATTR_MERCURY_ISA_VERSION
	.align		4
        /*0020*/ 	.byte	0x03, 0x5f
        /*0022*/ 	.short	0x0101


	//----- nvinfo : EIATTR_VRC_CTA_INIT_COUNT
	.align		4
        /*0024*/ 	.byte	0x02, 0x4a
	.zero		1
	.zero		1


	//----- nvinfo : EIATTR_EXIT_INSTR_OFFSETS
	.align		4
        /*0028*/ 	.byte	0x04, 0x1c
        /*002a*/ 	.short	(.L_316 - .L_315)


	//   ....[0]....
.L_315:
        /*002c*/ 	.word	0x00000010


	//----- nvinfo : EIATTR_MAX_THREADS
	.align		4
.L_316:
        /*0030*/ 	.byte	0x04, 0x05
        /*0032*/ 	.short	(.L_318 - .L_317)
.L_317:
        /*0034*/ 	.word	0x00000180
        /*0038*/ 	.word	0x00000001
        /*003c*/ 	.word	0x00000001


	//----- nvinfo : EIATTR_CBANK_PARAM_SIZE
	.align		4
.L_318:
        /*0040*/ 	.byte	0x03, 0x19
        /*0042*/ 	.short	0x0b00


	//----- nvinfo : EIATTR_PARAM_CBANK
	.align		4
        /*0044*/ 	.byte	0x04, 0x0a
        /*0046*/ 	.short	(.L_320 - .L_319)
	.align		4
.L_319:
        /*0048*/ 	.word	index@(.nv.constant0._ZN7cutlass13device_kernelIN5flash11enable_sm90INS1_16FlashAttnFwdSm90INS1_25CollectiveMainloopFwdSm90ILi2EN4cute5tupleIJNS5_1CILi1EEES8_S8_EEENS6_IJNS7_ILi64EEESA_SA_EEELi512ENS_10bfloat16_tEfNS_4arch4Sm90ELb1ELb0ELb0ELb1ELb0ELb0ELb1ELb0ELb0ELb0ELb0ELb0EEENS1_21CollectiveEpilogueFwdINS6_IJSA_NS7_ILi512EEESA_EEES9_SC_SE_Li256ELb1ELb0ELb0ELb0EEENS1_36VarlenDynamicPersistentTileSchedulerILi64ELi64ELi256ELi32ELb0ELb0ELb1ELb1ELb1ELb1EEEEEEEEEvNT_6ParamsE)
        /*004c*/ 	.short	0x0380
        /*004e*/ 	.short	0x0b00


	//----- nvinfo : EIATTR_SW_WAR
	.align		4
.L_320:
        /*0050*/ 	.byte	0x04, 0x36
        /*0052*/ 	.short	(.L_322 - .L_321)
.L_321:
        /*0054*/ 	.word	0x00000008
.L_322:


//--------------------- .nv.info._ZN7cutlass13device_kernelIN5flash11enable_sm90INS1_16FlashAttnFwdSm90INS1_25CollectiveMainloopFwdSm90ILi2EN4cute5tupleIJNS5_1CILi1EEES8_S8_EEENS6_IJNS7_ILi64EEESA_SA_EEELi512ENS_10bfloat16_tEfNS_4arch4Sm90ELb1ELb0ELb0ELb1ELb0ELb1ELb1ELb0ELb0ELb0ELb0ELb0EEENS1_21CollectiveEpilogueFwdINS6_IJSA_NS7_ILi512EEESA_EEES9_SC_SE_Li256ELb1ELb0ELb0ELb0EEENS1_36VarlenDynamicPersistentTileSchedulerILi64ELi64ELi256ELi32ELb0ELb0ELb1ELb1ELb1ELb1EEEEEEEEEvNT_6ParamsE --------------------------
	.section	.nv.info._ZN7cutlass13device_kernelIN5flash11enable_sm90INS1_16FlashAttnFwdSm90INS1_25CollectiveMainloopFwdSm90ILi2EN4cute5tupleIJNS5_1CILi1EEES8_S8_EEENS6_IJNS7_ILi64EEESA_SA_EEELi512ENS_10bfloat16_tEfNS_4arch4Sm90ELb1ELb0ELb0ELb1ELb0ELb1ELb1ELb0ELb0ELb0ELb0ELb0EEENS1_21CollectiveEpilogueFwdINS6_IJSA_NS7_ILi512EEESA_EEES9_SC_SE_Li256ELb1ELb0ELb0ELb0EEENS1_36VarlenDynamicPersistentTileSchedulerILi64ELi64ELi256ELi32ELb0ELb0ELb1ELb1ELb1ELb1EEEEEEEEEvNT_6ParamsE,"",@"SHT_CUDA_INFO"
	.sectionflags	@""
	.align	4


	//----- nvinfo : EIATTR_CUDA_API_VERSION
	.align		4
        /*0000*/ 	.byte	0x04, 0x37
        /*0002*/ 	.short	(.L_324 - .L_323)
.L_323:
        /*0004*/ 	.word	0x00000082


	//----- nvinfo : EIATTR_KPARAM_INFO
	.align		4
.L_324:
        /*0008*/ 	.byte	0x04, 0x17
        /*000a*/ 	.short	(.L_326 - .L_325)
.L_325:
        /*000c*/ 	.word	0x00000000
        /*0010*/ 	.short	0x0000
        /*0012*/ 	.short	0x0000
        /*0014*/ 	.byte	0x00, 0xf0, 0x01, 0x2c


	//----- nvinfo : EIATTR_SPARSE_MMA_MASK
	.align		4
.L_326:
        /*0018*/ 	.byte	0x03, 0x50
        /*001a*/ 	.short	0x0000


	//----- nvinfo : EIATTR_MAXREG_COUNT
	.align		4
        /*001c*/ 	.byte	0x03, 0x1b
        /*001e*/ 	.short	0x00a8


	//----- nvinfo : EIATTR_MERCURY_ISA_VERSION
	.align		4
        /*0020*/ 	.byte	0x03, 0x5f
        /*0022*/ 	.short	0x0101


	//----- nvinfo : EIATTR_VRC_CTA_INIT_COUNT
	.align		4
        /*0024*/ 	.byte	0x02, 0x4a
	.zero		1
	.zero		1


	//----- nvinfo : EIATTR_EXIT_INSTR_OFFSETS
	.align		4
        /*0028*/ 	.byte	0x04, 0x1c
        /*002a*/ 	.short	(.L_328 - .L_327)


	//   ....[0]....
.L_327:
        /*002c*/ 	.word	0x00000010


	//----- nvinfo : EIATTR_MAX_THREADS
	.align		4
.L_328:
        /*0030*/ 	.byte	0x04, 0x05
        /*0032*/ 	.short	(.L_330 - .L_329)
.L_329:
        /*0034*/ 	.word	0x00000180
        /*0038*/ 	.word	0x00000001
        /*003c*/ 	.word	0x00000001


	//----- nvinfo : EIATTR_CBANK_PARAM_SIZE
	.align		4
.L_330:
        /*0040*/ 	.byte	0x03, 0x19
        /*0042*/ 	.short	0x0b00


	//----- nvinfo : EIATTR_PARAM_CBANK
	.align		4
        /*0044*/ 	.byte	0x04, 0x0a
        /*0046*/ 	.short	(.L_332 - .L_331)
	.align		4
.L_331:
        /*0048*/ 	.word	index@(.nv.constant0._ZN7cutlass13device_kernelIN5flash11enable_sm90INS1_16FlashAttnFwdSm90INS1_25CollectiveMainloopFwdSm90ILi2EN4cute5tupleIJNS5_1CILi1EEES8_S8_EEENS6_IJNS7_ILi64EEESA_SA_EEELi512ENS_10bfloat16_tEfNS_4arch4Sm90ELb1ELb0ELb0ELb1ELb0ELb1ELb1ELb0ELb0ELb0ELb0ELb0EEENS1_21CollectiveEpilogueFwdINS6_IJSA_NS7_ILi512EEESA_EEES9_SC_SE_Li256ELb1ELb0ELb0ELb0EEENS1_36VarlenDynamicPersistentTileSchedulerILi64ELi64ELi256ELi32ELb0ELb0ELb1ELb1ELb1ELb1EEEEEEEEEvNT_6ParamsE)
        /*004c*/ 	.short	0x0380
        /*004e*/ 	.short	0x0b00


	//----- nvinfo : EIATTR_SW_WAR
	.align		4
.L_332:
        /*0050*/ 	.byte	0x04, 0x36
        /*0052*/ 	.short	(.L_334 - .L_333)
.L_333:
        /*0054*/ 	.word	0x00000008
.L_334:


//--------------------- .nv.callgraph             --------------------------
	.section	.nv.callgraph,"",@"SHT_CUDA_CALLGRAPH"
	.align	4
	.sectionentsize	8
	.align		4
        /*0000*/ 	.word	0x00000000
	.align		4
        /*0004*/ 	.word	0xffffffff
	.align		4
        /*0008*/ 	.word	0x00000000
	.align		4
        /*000c*/ 	.word	0xfffffffe
	.align		4
        /*0010*/ 	.word	0x00000000
	.align		4
        /*0014*/ 	.word	0xfffffffd
	.align		4
        /*0018*/ 	.word	0x00000000
	.align		4
        /*001c*/ 	.word	0xfffffffc


//--------------------- .nv.constant4             --------------------------
	.section	.nv.constant4,"a",@progbits
	.align	8
	.align		8
.nv.constant4:
        /*0000*/ 	.dword	_ZN69_INTERNAL_181b2129_33_flash_fwd_hdim64_512_bf16_sm90_cu_ceb34e2a_33934cuda3std3__45__cpo5beginE
	.align		8
        /*0008*/ 	.dword	_ZN69_INTERNAL_181b2129_33_flash_fwd_hdim64_512_bf16_sm90_cu_ceb34e2a_33934cuda3std3__45__cpo3endE
	.align		8
        /*0010*/ 	.dword	_ZN69_INTERNAL_181b2129_33_flash_fwd_hdim64_512_bf16_sm90_cu_ceb34e2a_33934cuda3std3__45__cpo6cbeginE
	.align		8
        /*0018*/ 	.dword	_ZN69_INTERNAL_181b2129_33_flash_fwd_hdim64_512_bf16_sm90_cu_ceb34e2a_33934cuda3std3__45__cpo4cendE
	.align		8
        /*0020*/ 	.dword	_ZN69_INTERNAL_181b2129_33_flash_fwd_hdim64_512_bf16_sm90_cu_ceb34e2a_33934cuda3std3__471_GLOBAL__N__181b2129_33_flash_fwd_hdim64_512_bf16_sm90_cu_ceb34e2a_33936ignoreE
	.align		8
        /*0028*/ 	.dword	_ZN69_INTERNAL_181b2129_33_flash_fwd_hdim64_512_bf16_sm90_cu_ceb34e2a_33934cuda3std3__419piecewise_constructE
	.align		8
        /*0030*/ 	.dword	_ZN69_INTERNAL_181b2129_33_flash_fwd_hdim64_512_bf16_sm90_cu_ceb34e2a_33934cuda3std3__48in_placeE
	.align		8
        /*0038*/ 	.dword	_ZN69_INTERNAL_181b2129_33_flash_fwd_hdim64_512_bf16_sm90_cu_ceb34e2a_33934cuda3std6ranges3__45__cpo4swapE
	.align		8
        /*0040*/ 	.dword	_ZN69_INTERNAL_181b2129_33_flash_fwd_hdim64_512_bf16_sm90_cu_ceb34e2a_33934cuda3std6ranges3__45__cpo9iter_moveE
	.align		8
        /*0048*/ 	.dword	_ZN69_INTERNAL_181b2129_33_flash_fwd_hdim64_512_bf16_sm90_cu_ceb34e2a_33934cute7productE
	.align		8
        /*0050*/ 	.dword	_ZN69_INTERNAL_181b2129_33_flash_fwd_hdim64_512_bf16_sm90_cu_ceb34e2a_33934cute1_E


//--------------------- .text._ZN7cutlass13device_kernelIN5flash11enable_sm90INS1_16FlashAttnFwdSm90INS1_25CollectiveMainloopFwdSm90ILi2EN4cute5tupleIJNS5_1CILi1EEES8_S8_EEENS6_IJNS7_ILi64EEESA_SA_EEELi512ENS_10bfloat16_tEfNS_4arch4Sm90ELb0ELb0ELb0ELb0ELb0ELb0ELb0ELb0ELb0ELb0ELb0ELb0EEENS1_21CollectiveEpilogueFwdINS6_IJSA_NS7_ILi512EEESA_EEES9_SC_SE_Li256ELb0ELb0ELb0ELb0EEENS1_29StaticPersistentTileSchedulerILb0EEEEEEEEEvNT_6ParamsE --------------------------
	.section	.text._ZN7cutlass13device_kernelIN5flash11enable_sm90INS1_16FlashAttnFwdSm90INS1_25CollectiveMainloopFwdSm90ILi2EN4cute5tupleIJNS5_1CILi1EEES8_S8_EEENS6_IJNS7_ILi64EEESA_SA_EEELi512ENS_10bfloat16_tEfNS_4arch4Sm90ELb0ELb0ELb0ELb0ELb0ELb0ELb0ELb0ELb0ELb0ELb0ELb0EEENS1_21CollectiveEpilogueFwdINS6_IJSA_NS7_ILi512EEESA_EEES9_SC_SE_Li256ELb0ELb0ELb0ELb0EEENS1_29StaticPersistentTileSchedulerILb0EEEEEEEEEvNT_6ParamsE,"ax",@progbits
	.align	128
.text._ZN7cutlass13device_kernelIN5flash11enable_sm90INS1_16FlashAttnFwdSm90INS1_25CollectiveMainloopFwdSm90ILi2EN4cute5tupleIJNS5_1CILi1EEES8_S8_EEENS6_IJNS7_ILi64EEESA_SA_EEELi512ENS_10bfloat16_tEfNS_4arch4Sm90ELb0ELb0ELb0ELb0ELb0ELb0ELb0ELb0ELb0ELb0ELb0ELb0EEENS1_21CollectiveEpilogueFwdINS6_IJSA_NS7_ILi512EEESA_EEES9_SC_SE_Li256ELb0ELb0ELb0ELb0EEENS1_29StaticPersistentTileSchedulerILb0EEEEEEEEEvNT_6ParamsE:
        .type           _ZN7cutlass13device_kernelIN5flash11enable_sm90INS1_16FlashAttnFwdSm90INS1_25CollectiveMainloopFwdSm90ILi2EN4cute5tupleIJNS5_1CILi1EEES8_S8_EEENS6_IJNS7_ILi64EEESA_SA_EEELi512ENS_10bfloat16_tEfNS_4arch4Sm90ELb0ELb0ELb0ELb0ELb0ELb0ELb0ELb0ELb0ELb0ELb0ELb0EEENS1_21CollectiveEpilogueFwdINS6_IJSA_NS7_ILi512EEESA_EEES9_SC_SE_Li256ELb0ELb0ELb0ELb0EEENS1_29StaticPersistentTileSchedulerILb0EEEEEEEEEvNT_6ParamsE,@function
        .size           _ZN7cutlass13device_kernelIN5flash11enable_sm90INS1_16FlashAttnFwdSm90INS1_25CollectiveMainloopFwdSm90ILi2EN4cute5tupleIJNS5_1CILi1EEES8_S8_EEENS6_IJNS7_ILi64EEESA_SA_EEELi512ENS_10bfloat16_tEfNS_4arch4Sm90ELb0ELb0ELb0ELb0ELb0ELb0ELb0ELb0ELb0ELb0ELb0ELb0EEENS1_21CollectiveEpilogueFwdINS6_IJSA_NS7_ILi512EEESA_EEES9_SC_SE_Li256ELb0ELb0ELb0ELb0EEENS1_29StaticPersistentTileSchedulerILb0EEEEEEEEEvNT_6ParamsE,(.L_x_18 - _ZN7cutlass13device_kernelIN5flash11enable_sm90INS1_16FlashAttnFwdSm90INS1_25CollectiveMainloopFwdSm90ILi2EN4cute5tupleIJNS5_1CILi1EEES8_S8_EEENS6_IJNS7_ILi64EEESA_SA_EEELi512ENS_10bfloat16_tEfNS_4arch4Sm90ELb0ELb0ELb0ELb0ELb0ELb0ELb0ELb0ELb0ELb0ELb0ELb0EEENS1_21CollectiveEpilogueFwdINS6_IJSA_NS7_ILi512EEESA_EEES9_SC_SE_Li256ELb0ELb0ELb0ELb0EEENS1_29StaticPersistentTileSchedulerILb0EEEEEEEEEvNT_6ParamsE)
        .other          _ZN7cutlass13device_kernelIN5flash11enable_sm90INS1_16FlashAttnFwdSm90INS1_25CollectiveMainloopFwdSm90ILi2EN4cute5tupleIJNS5_1CILi1EEES8_S8_EEENS6_IJNS7_ILi64EEESA_SA_EEELi512ENS_10bfloat16_tEfNS_4arch4Sm90ELb0ELb0ELb0ELb0ELb0ELb0ELb0ELb0ELb0ELb0ELb0ELb0EEENS1_21CollectiveEpilogueFwdINS6_IJSA_NS7_ILi512EEESA_EEES9_SC_SE_Li256ELb0ELb0ELb0ELb0EEENS1_29StaticPersistentTileSchedulerILb0EEEEEEEEEvNT_6ParamsE,@"STO_CUDA_ENTRY STV_DEFAULT"
_ZN7cutlass13device_kernelIN5flash11enable_sm90INS1_16FlashAttnFwdSm90INS1_25CollectiveMainloopFwdSm90ILi2EN4cute5tupleIJNS5_1CILi1EEES8_S8_EEENS6_IJNS7_ILi64EEESA_SA_EEELi512ENS_10bfloat16_tEfNS_4arch4Sm90ELb0ELb0ELb0ELb0ELb0ELb0ELb0ELb0ELb0ELb0ELb0ELb0EEENS1_21CollectiveEpilogueFwdINS6_IJSA_NS7_ILi512EEESA_EEES9_SC_SE_Li256ELb0ELb0ELb0ELb0EEENS1_29StaticPersistentTileSchedulerILb0EEEEEEEEEvNT_6ParamsE:
[----:B------:R-:W-:Y:S01]  /*0000*/  LDC R1, c[0x0][0x37c] ;  /* 0x0000df00ff017b82 */ /* 0x000fe20000000800 */
[----:B------:R-:W-:Y:S05]  /*0010*/  EXIT ;  /* 0x000000000000794d */ /* 0x000fea0003800000 */
.L_x_0:
[----:B------:R-:W-:-:S00]  /*0020*/  BRA `(.L_x_0) ;  /* 0xfffffffc00fc7947 */ /* 0x000fc0000383ffff */
[----:B------:R-:W-:-:S00]  /*0030*/  NOP ;  /* 0x0000000000007918 */ /* 0x000fc00000000000 */
        /* <DEDUP_REMOVED lines=12> */
.L_x_18:


//--------------------- .text._ZN7cutlass13device_kernelIN5flash11enable_sm90INS1_16FlashAttnFwdSm90INS1_25CollectiveMainloopFwdSm90ILi2EN4cute5tupleIJNS5_1CILi1EEES8_S8_EEENS6_IJNS7_ILi64EEESA_SA_EEELi512ENS_10bfloat16_tEfNS_4arch4Sm90ELb0ELb0ELb0ELb0ELb0ELb0ELb1ELb0ELb0ELb0ELb0ELb0EEENS1_21CollectiveEpilogueFwdINS6_IJSA_NS7_ILi512EEESA_EEES9_SC_SE_Li256ELb0ELb0ELb0ELb0EEENS1_29StaticPersistentTileSchedulerILb0EEEEEEEEEvNT_6ParamsE --------------------------
	.section	.text._ZN7cutlass13device_kernelIN5flash11enable_sm90INS1_16FlashAttnFwdSm90INS1_25CollectiveMainloopFwdSm90ILi2EN4cute5tupleIJNS5_1CILi1EEES8_S8_EEENS6_IJNS7_ILi64EEESA_SA_EEELi512ENS_10bfloat16_tEfNS_4arch4Sm90ELb0ELb0ELb0ELb0ELb0ELb0ELb1ELb0ELb0ELb0ELb0ELb0EEENS1_21CollectiveEpilogueFwdINS6_IJSA_NS7_ILi512EEESA_EEES9_SC_SE_Li256ELb0ELb0ELb0ELb0EEENS1_29StaticPersistentTileSchedulerILb0EEEEEEEEEvNT_6ParamsE,"ax",@progbits
	.align	128
.text._ZN7cutlass13device_kernelIN5flash11enable_sm90INS1_16FlashAttnFwdSm90INS1_25CollectiveMainloopFwdSm90ILi2EN4cute5tupleIJNS5_1CILi1EEES8_S8_EEENS6_IJNS7_ILi64EEESA_SA_EEELi512ENS_10bfloat16_tEfNS_4arch4Sm90ELb0ELb0ELb0ELb0ELb0ELb0ELb1ELb0ELb0ELb0ELb0ELb0EEENS1_21CollectiveEpilogueFwdINS6_IJSA_NS7_ILi512EEESA_EEES9_SC_SE_Li256ELb0ELb0ELb0ELb0EEENS1_29StaticPersistentTileSchedulerILb0EEEEEEEEEvNT_6ParamsE:
        .type           _ZN7cutlass13device_kernelIN5flash11enable_sm90INS1_16FlashAttnFwdSm90INS1_25CollectiveMainloopFwdSm90ILi2EN4cute5tupleIJNS5_1CILi1EEES8_S8_EEENS6_IJNS7_ILi64EEESA_SA_EEELi512ENS_10bfloat16_tEfNS_4arch4Sm90ELb0ELb0ELb0ELb0ELb0ELb0ELb1ELb0ELb0ELb0ELb0ELb0EEENS1_21CollectiveEpilogueFwdINS6_IJSA_NS7_ILi512EEESA_EEES9_SC_SE_Li256ELb0ELb0ELb0ELb0EEENS1_29StaticPersistentTileSchedulerILb0EEEEEEEEEvNT_6ParamsE,@function
        .size           _ZN7cutlass13device_kernelIN5flash11enable_sm90INS1_16FlashAttnFwdSm90INS1_25CollectiveMainloopFwdSm90ILi2EN4cute5tupleIJNS5_1CILi1EEES8_S8_EEENS6_IJNS7_ILi64EEESA_SA_EEELi512ENS_10bfloat16_tEfNS_4arch4Sm90ELb0ELb0ELb0ELb0ELb0ELb0ELb1ELb0ELb0ELb0ELb0ELb0EEENS1_21CollectiveEpilogueFwdINS6_IJSA_NS7_ILi512EEESA_EEES9_SC_SE_Li256ELb0ELb0ELb0ELb0EEENS1_29StaticPersistentTileSchedulerILb0EEEEEEEEEvNT_6ParamsE,(.L_x_19 - _ZN7cutlass13device_kernelIN5flash11enable_sm90INS1_16FlashAttnFwdSm90INS1_25CollectiveMainloopFwdSm90ILi2EN4cute5tupleIJNS5_1CILi1EEES8_S8_EEENS6_IJNS7_ILi64EEESA_SA_EEELi512ENS_10bfloat16_tEfNS_4arch4Sm90ELb0ELb0ELb0ELb0ELb0ELb0ELb1ELb0ELb0ELb0ELb0ELb0EEENS1_21CollectiveEpilogueFwdINS6_IJSA_NS7_ILi512EEESA_EEES9_SC_SE_Li256ELb0ELb0ELb0ELb0EEENS1_29StaticPersistentTileSchedulerILb0EEEEEEEEEvNT_6ParamsE)
        .other          _ZN7cutlass13device_kernelIN5flash11enable_sm90INS1_16FlashAttnFwdSm90INS1_25CollectiveMainloopFwdSm90ILi2EN4cute5tupleIJNS5_1CILi1EEES8_S8_EEENS6_IJNS7_ILi64EEESA_SA_EEELi512ENS_10bfloat16_tEfNS_4arch4Sm90ELb0ELb0ELb0ELb0ELb0ELb0ELb1ELb0ELb0ELb0ELb0ELb0EEENS1_21CollectiveEpilogueFwdINS6_IJSA_NS7_ILi512EEESA_EEES9_SC_SE_Li256ELb0ELb0ELb0ELb0EEENS1_29StaticPersistentTileSchedulerILb0EEEEEEEEEvNT_6ParamsE,@"STO_CUDA_ENTRY STV_DEFAULT"
_ZN7cutlass13device_kernelIN5flash11enable_sm90INS1_16FlashAttnFwdSm90INS1_25CollectiveMainloopFwdSm90ILi2EN4cute5tupleIJNS5_1CILi1EEES8_S8_EEENS6_IJNS7_ILi64EEESA_SA_EEELi512ENS_10bfloat16_tEfNS_4arch4Sm90ELb0ELb0ELb0ELb0ELb0ELb0ELb1ELb0ELb0ELb0ELb0ELb0EEENS1_21CollectiveEpilogueFwdINS6_IJSA_NS7_ILi512EEESA_EEES9_SC_SE_Li256ELb0ELb0ELb0ELb0EEENS1_29StaticPersistentTileSchedulerILb0EEEEEEEEEvNT_6ParamsE:
[----:B------:R-:W-:Y:S01]  /*0000*/  LDC R1, c[0x0][0x37c] ;  /* 0x0000df00ff017b82 */ /* 0x000fe20000000800 */
[----:B------:R-:W-:Y:S05]  /*0010*/  EXIT ;  /* 0x000000000000794d */ /* 0x000fea0003800000 */
.L_x_1:
        /* <DEDUP_REMOVED lines=14> */
.L_x_19:


//--------------------- .text._ZN7cutlass13device_kernelIN5flash11enable_sm90INS1_16FlashAttnFwdSm90INS1_25CollectiveMainloopFwdSm90ILi2EN4cute5tupleIJNS5_1CILi1EEES8_S8_EEENS6_IJNS7_ILi64EEESA_SA_EEELi512ENS_10bfloat16_tEfNS_4arch4Sm90ELb0ELb0ELb0ELb1ELb0ELb0ELb0ELb0ELb0ELb0ELb0ELb0EEENS1_21CollectiveEpilogueFwdINS6_IJSA_NS7_ILi512EEESA_EEES9_SC_SE_Li256ELb1ELb0ELb0ELb0EEENS1_36VarlenDynamicPersistentTileSchedulerILi64ELi64ELi256ELi32ELb0ELb0ELb1ELb0ELb1ELb1EEEEEEEEEvNT_6ParamsE --------------------------
	.section	.text._ZN7cutlass13device_kernelIN5flash11enable_sm90INS1_16FlashAttnFwdSm90INS1_25CollectiveMainloopFwdSm90ILi2EN4cute5tupleIJNS5_1CILi1EEES8_S8_EEENS6_IJNS7_ILi64EEESA_SA_EEELi512ENS_10bfloat16_tEfNS_4arch4Sm90ELb0ELb0ELb0ELb1ELb0ELb0ELb0ELb0ELb0ELb0ELb0ELb0EEENS1_21CollectiveEpilogueFwdINS6_IJSA_NS7_ILi512EEESA_EEES9_SC_SE_Li256ELb1ELb0ELb0ELb0EEENS1_36VarlenDynamicPersistentTileSchedulerILi64ELi64ELi256ELi32ELb0ELb0ELb1ELb0ELb1ELb1EEEEEEEEEvNT_6ParamsE,"ax",@progbits
	.align	128
.text._ZN7cutlass13device_kernelIN5flash11enable_sm90INS1_16FlashAttnFwdSm90INS1_25CollectiveMainloopFwdSm90ILi2EN4cute5tupleIJNS5_1CILi1EEES8_S8_EEENS6_IJNS7_ILi64EEESA_SA_EEELi512ENS_10bfloat16_tEfNS_4arch4Sm90ELb0ELb0ELb0ELb1ELb0ELb0ELb0ELb0ELb0ELb0ELb0ELb0EEENS1_21CollectiveEpilogueFwdINS6_IJSA_NS7_ILi512EEESA_EEES9_SC_SE_Li256ELb1ELb0ELb0ELb0EEENS1_36VarlenDynamicPersistentTileSchedulerILi64ELi64ELi256ELi32ELb0ELb0ELb1ELb0ELb1ELb1EEEEEEEEEvNT_6ParamsE:
        .type           _ZN7cutlass13device_kernelIN5flash11enable_sm90INS1_16FlashAttnFwdSm90INS1_25CollectiveMainloopFwdSm90ILi2EN4cute5tupleIJNS5_1CILi1EEES8_S8_EEENS6_IJNS7_ILi64EEESA_SA_EEELi512ENS_10bfloat16_tEfNS_4arch4Sm90ELb0ELb0ELb0ELb1ELb0ELb0ELb0ELb0ELb0ELb0ELb0ELb0EEENS1_21CollectiveEpilogueFwdINS6_IJSA_NS7_ILi512EEESA_EEES9_SC_SE_Li256ELb1ELb0ELb0ELb0EEENS1_36VarlenDynamicPersistentTileSchedulerILi64ELi64ELi256ELi32ELb0ELb0ELb1ELb0ELb1ELb1EEEEEEEEEvNT_6ParamsE,@function
        .size           _ZN7cutlass13device_kernelIN5flash11enable_sm90INS1_16FlashAttnFwdSm90INS1_25CollectiveMainloopFwdSm90ILi2EN4cute5tupleIJNS5_1CILi1EEES8_S8_EEENS6_IJNS7_ILi64EEESA_SA_EEELi512ENS_10bfloat16_tEfNS_4arch4Sm90ELb0ELb0ELb0ELb1ELb0ELb0ELb0ELb0ELb0ELb0ELb0ELb0EEENS1_21CollectiveEpilogueFwdINS6_IJSA_NS7_ILi512EEESA_EEES9_SC_SE_Li256ELb1ELb0ELb0ELb0EEENS1_36VarlenDynamicPersistentTileSchedulerILi64ELi64ELi256ELi32ELb0ELb0ELb1ELb0ELb1ELb1EEEEEEEEEvNT_6ParamsE,(.L_x_20 - _ZN7cutlass13device_kernelIN5flash11enable_sm90INS1_16FlashAttnFwdSm90INS1_25CollectiveMainloopFwdSm90ILi2EN4cute5tupleIJNS5_1CILi1EEES8_S8_EEENS6_IJNS7_ILi64EEESA_SA_EEELi512ENS_10bfloat16_tEfNS_4arch4Sm90ELb0ELb0ELb0ELb1ELb0ELb0ELb0ELb0ELb0ELb0ELb0ELb0EEENS1_21CollectiveEpilogueFwdINS6_IJSA_NS7_ILi512EEESA_EEES9_SC_SE_Li256ELb1ELb0ELb0ELb0EEENS1_36VarlenDynamicPersistentTileSchedulerILi64ELi64ELi256ELi32ELb0ELb0ELb1ELb0ELb1ELb1EEEEEEEEEvNT_6ParamsE)
        .other          _ZN7cutlass13device_kernelIN5flash11enable_sm90INS1_16FlashAttnFwdSm90INS1_25CollectiveMainloopFwdSm90ILi2EN4cute5tupleIJNS5_1CILi1EEES8_S8_EEENS6_IJNS7_ILi64EEESA_SA_EEELi512ENS_10bfloat16_tEfNS_4arch4Sm90ELb0ELb0ELb0ELb1ELb0ELb0ELb0ELb0ELb0ELb0ELb0ELb0EEENS1_21CollectiveEpilogueFwdINS6_IJSA_NS7_ILi512EEESA_EEES9_SC_SE_Li256ELb1ELb0ELb0ELb0EEENS1_36VarlenDynamicPersistentTileSchedulerILi64ELi64ELi256ELi32ELb0ELb0ELb1ELb0ELb1ELb1EEEEEEEEEvNT_6ParamsE,@"STO_CUDA_ENTRY STV_DEFAULT"
_ZN7cutlass13device_kernelIN5flash11enable_sm90INS1_16FlashAttnFwdSm90INS1_25CollectiveMainloopFwdSm90ILi2EN4cute5tupleIJNS5_1CILi1EEES8_S8_EEENS6_IJNS7_ILi64EEESA_SA_EEELi512ENS_10bfloat16_tEfNS_4arch4Sm90ELb0ELb0ELb0ELb1ELb0ELb0ELb0ELb0ELb0ELb0ELb0ELb0EEENS1_21CollectiveEpilogueFwdINS6_IJSA_NS7_ILi512EEESA_EEES9_SC_SE_Li256ELb1ELb0ELb0ELb0EEENS1_36VarlenDynamicPersistentTileSchedulerILi64ELi64ELi256ELi32ELb0ELb0ELb1ELb0ELb1ELb1EEEEEEEEEvNT_6ParamsE:
[----:B------:R-:W-:Y:S01]  /*0000*/  LDC R1, c[0x0][0x37c] ;  /* 0x0000df00ff017b82 */ /* 0x000fe20000000800 */
[----:B------:R-:W-:Y:S05]  /*0010*/  EXIT ;  /* 0x000000000000794d */ /* 0x000fea0003800000 */
.L_x_2:
        /* <DEDUP_REMOVED lines=14> */
.L_x_20:


//--------------------- .text._ZN7cutlass13device_kernelIN5flash11enable_sm90INS1_16FlashAttnFwdSm90INS1_25CollectiveMainloopFwdSm90ILi2EN4cute5tupleIJNS5_1CILi1EEES8_S8_EEENS6_IJNS7_ILi64EEESA_SA_EEELi512ENS_10bfloat16_tEfNS_4arch4Sm90ELb0ELb0ELb0ELb1ELb0ELb1ELb0ELb0ELb0ELb0ELb0ELb0EEENS1_21CollectiveEpilogueFwdINS6_IJSA_NS7_ILi512EEESA_EEES9_SC_SE_Li256ELb1ELb0ELb0ELb0EEENS1_36VarlenDynamicPersistentTileSchedulerILi64ELi64ELi256ELi32ELb0ELb0ELb1ELb0ELb1ELb1EEEEEEEEEvNT_6ParamsE --------------------------
	.section	.text._ZN7cutlass13device_kernelIN5flash11enable_sm90INS1_16FlashAttnFwdSm90INS1_25CollectiveMainloopFwdSm90ILi2EN4cute5tupleIJNS5_1CILi1EEES8_S8_EEENS6_IJNS7_ILi64EEESA_SA_EEELi512ENS_10bfloat16_tEfNS_4arch4Sm90ELb0ELb0ELb0ELb1ELb0ELb1ELb0ELb0ELb0ELb0ELb0ELb0EEENS1_21CollectiveEpilogueFwdINS6_IJSA_NS7_ILi512EEESA_EEES9_SC_SE_Li256ELb1ELb0ELb0ELb0EEENS1_36VarlenDynamicPersistentTileSchedulerILi64ELi64ELi256ELi32ELb0ELb0ELb1ELb0ELb1ELb1EEEEEEEEEvNT_6ParamsE,"ax",@progbits
	.align	128
.text._ZN7cutlass13device_kernelIN5flash11enable_sm90INS1_16FlashAttnFwdSm90INS1_25CollectiveMainloopFwdSm90ILi2EN4cute5tupleIJNS5_1CILi1EEES8_S8_EEENS6_IJNS7_ILi64EEESA_SA_EEELi512ENS_10bfloat16_tEfNS_4arch4Sm90ELb0ELb0ELb0ELb1ELb0ELb1ELb0ELb0ELb0ELb0ELb0ELb0EEENS1_21CollectiveEpilogueFwdINS6_IJSA_NS7_ILi512EEESA_EEES9_SC_SE_Li256ELb1ELb0ELb0ELb0EEENS1_36VarlenDynamicPersistentTileSchedulerILi64ELi64ELi256ELi32ELb0ELb0ELb1ELb0ELb1ELb1EEEEEEEEEvNT_6ParamsE:
        .type           _ZN7cutlass13device_kernelIN5flash11enable_sm90INS1_16FlashAttnFwdSm90INS1_25CollectiveMainloopFwdSm90ILi2EN4cute5tupleIJNS5_1CILi1EEES8_S8_EEENS6_IJNS7_ILi64EEESA_SA_EEELi512ENS_10bfloat16_tEfNS_4arch4Sm90ELb0ELb0ELb0ELb1ELb0ELb1ELb0ELb0ELb0ELb0ELb0ELb0EEENS1_21CollectiveEpilogueFwdINS6_IJSA_NS7_ILi512EEESA_EEES9_SC_SE_Li256ELb1ELb0ELb0ELb0EEENS1_36VarlenDynamicPersistentTileSchedulerILi64ELi64ELi256ELi32ELb0ELb0ELb1ELb0ELb1ELb1EEEEEEEEEvNT_6ParamsE,@function
        .size           _ZN7cutlass13device_kernelIN5flash11enable_sm90INS1_16FlashAttnFwdSm90INS1_25CollectiveMainloopFwdSm90ILi2EN4cute5tupleIJNS5_1CILi1EEES8_S8_EEENS6_IJNS7_ILi64EEESA_SA_EEELi512ENS_10bfloat16_tEfNS_4arch4Sm90ELb0ELb0ELb0ELb1ELb0ELb1ELb0ELb0ELb0ELb0ELb0ELb0EEENS1_21CollectiveEpilogueFwdINS6_IJSA_NS7_ILi512EEESA_EEES9_SC_SE_Li256ELb1ELb0ELb0ELb0EEENS1_36VarlenDynamicPersistentTileSchedulerILi64ELi64ELi256ELi32ELb0ELb0ELb1ELb0ELb1ELb1EEEEEEEEEvNT_6ParamsE,(.L_x_21 - _ZN7cutlass13device_kernelIN5flash11enable_sm90INS1_16FlashAttnFwdSm90INS1_25CollectiveMainloopFwdSm90ILi2EN4cute5tupleIJNS5_1CILi1EEES8_S8_EEENS6_IJNS7_ILi64EEESA_SA_EEELi512ENS_10bfloat16_tEfNS_4arch4Sm90ELb0ELb0ELb0ELb1ELb0ELb1ELb0ELb0ELb0ELb0ELb0ELb0EEENS1_21CollectiveEpilogueFwdINS6_IJSA_NS7_ILi512EEESA_EEES9_SC_SE_Li256ELb1ELb0ELb0ELb0EEENS1_36VarlenDynamicPersistentTileSchedulerILi64ELi64ELi256ELi32ELb0ELb0ELb1ELb0ELb1ELb1EEEEEEEEEvNT_6ParamsE)
        .other          _ZN7cutlass13device_kernelIN5flash11enable_sm90INS1_16FlashAttnFwdSm90INS1_25CollectiveMainloopFwdSm90ILi2EN4cute5tupleIJNS5_1CILi1EEES8_S8_EEENS6_IJNS7_ILi64EEESA_SA_EEELi512ENS_10bfloat16_tEfNS_4arch4Sm90ELb0ELb0ELb0ELb1ELb0ELb1ELb0ELb0ELb0ELb0ELb0ELb0EEENS1_21CollectiveEpilogueFwdINS6_IJSA_NS7_ILi512EEESA_EEES9_SC_SE_Li256ELb1ELb0ELb0ELb0EEENS1_36VarlenDynamicPersistentTileSchedulerILi64ELi64ELi256ELi32ELb0ELb0ELb1ELb0ELb1ELb1EEEEEEEEEvNT_6ParamsE,@"STO_CUDA_ENTRY STV_DEFAULT"
_ZN7cutlass13device_kernelIN5flash11enable_sm90INS1_16FlashAttnFwdSm90INS1_25CollectiveMainloopFwdSm90ILi2EN4cute5tupleIJNS5_1CILi1EEES8_S8_EEENS6_IJNS7_ILi64EEESA_SA_EEELi512ENS_10bfloat16_tEfNS_4arch4Sm90ELb0ELb0ELb0ELb1ELb0ELb1ELb0ELb0ELb0ELb0ELb0ELb0EEENS1_21CollectiveEpilogueFwdINS6_IJSA_NS7_ILi512EEESA_EEES9_SC_SE_Li256ELb1ELb0ELb0ELb0EEENS1_36VarlenDynamicPersistentTileSchedulerILi64ELi64ELi256ELi32ELb0ELb0ELb1ELb0ELb1ELb1EEEEEEEEEvNT_6ParamsE:
[----:B------:R-:W-:Y:S01]  /*0000*/  LDC R1, c[0x0][0x37c] ;  /* 0x0000df00ff017b82 */ /* 0x000fe20000000800 */
[----:B------:R-:W-:Y:S05]  /*0010*/  EXIT ;  /* 0x000000000000794d */ /* 0x000fea0003800000 */
.L_x_3:
        /* <DEDUP_REMOVED lines=14> */
.L_x_21:


//--------------------- .text._ZN7cutlass13device_kernelIN5flash11enable_sm90INS1_16FlashAttnFwdSm90INS1_25CollectiveMainloopFwdSm90ILi2EN4cute5tupleIJNS5_1CILi1EEES8_S8_EEENS6_IJNS7_ILi64EEESA_SA_EEELi512ENS_10bfloat16_tEfNS_4arch4Sm90ELb0ELb0ELb0ELb1ELb0ELb0ELb1ELb0ELb0ELb0ELb0ELb0EEENS1_21CollectiveEpilogueFwdINS6_IJSA_NS7_ILi512EEESA_EEES9_SC_SE_Li256ELb1ELb0ELb0ELb0EEENS1_36VarlenDynamicPersistentTileSchedulerILi64ELi64ELi256ELi32ELb0ELb0ELb1ELb0ELb1ELb1EEEEEEEEEvNT_6ParamsE --------------------------
	.section	.text._ZN7cutlass13device_kernelIN5flash11enable_sm90INS1_16FlashAttnFwdSm90INS1_25CollectiveMainloopFwdSm90ILi2EN4cute5tupleIJNS5_1CILi1EEES8_S8_EEENS6_IJNS7_ILi64EEESA_SA_EEELi512ENS_10bfloat16_tEfNS_4arch4Sm90ELb0ELb0ELb0ELb1ELb0ELb0ELb1ELb0ELb0ELb0ELb0ELb0EEENS1_21CollectiveEpilogueFwdINS6_IJSA_NS7_ILi512EEESA_EEES9_SC_SE_Li256ELb1ELb0ELb0ELb0EEENS1_36VarlenDynamicPersistentTileSchedulerILi64ELi64ELi256ELi32ELb0ELb0ELb1ELb0ELb1ELb1EEEEEEEEEvNT_6ParamsE,"ax",@progbits
	.align	128
.text._ZN7cutlass13device_kernelIN5flash11enable_sm90INS1_16FlashAttnFwdSm90INS1_25CollectiveMainloopFwdSm90ILi2EN4cute5tupleIJNS5_1CILi1EEES8_S8_EEENS6_IJNS7_ILi64EEESA_SA_EEELi512ENS_10bfloat16_tEfNS_4arch4Sm90ELb0ELb0ELb0ELb1ELb0ELb0ELb1ELb0ELb0ELb0ELb0ELb0EEENS1_21CollectiveEpilogueFwdINS6_IJSA_NS7_ILi512EEESA_EEES9_SC_SE_Li256ELb1ELb0ELb0ELb0EEENS1_36VarlenDynamicPersistentTileSchedulerILi64ELi64ELi256ELi32ELb0ELb0ELb1ELb0ELb1ELb1EEEEEEEEEvNT_6ParamsE:
        .type           _ZN7cutlass13device_kernelIN5flash11enable_sm90INS1_16FlashAttnFwdSm90INS1_25CollectiveMainloopFwdSm90ILi2EN4cute5tupleIJNS5_1CILi1EEES8_S8_EEENS6_IJNS7_ILi64EEESA_SA_EEELi512ENS_10bfloat16_tEfNS_4arch4Sm90ELb0ELb0ELb0ELb1ELb0ELb0ELb1ELb0ELb0ELb0ELb0ELb0EEENS1_21CollectiveEpilogueFwdINS6_IJSA_NS7_ILi512EEESA_EEES9_SC_SE_Li256ELb1ELb0ELb0ELb0EEENS1_36VarlenDynamicPersistentTileSchedulerILi64ELi64ELi256ELi32ELb0ELb0ELb1ELb0ELb1ELb1EEEEEEEEEvNT_6ParamsE,@function
        .size           _ZN7cutlass13device_kernelIN5flash11enable_sm90INS1_16FlashAttnFwdSm90INS1_25CollectiveMainloopFwdSm90ILi2EN4cute5tupleIJNS5_1CILi1EEES8_S8_EEENS6_IJNS7_ILi64EEESA_SA_EEELi512ENS_10bfloat16_tEfNS_4arch4Sm90ELb0ELb0ELb0ELb1ELb0ELb0ELb1ELb0ELb0ELb0ELb0ELb0EEENS1_21CollectiveEpilogueFwdINS6_IJSA_NS7_ILi512EEESA_EEES9_SC_SE_Li256ELb1ELb0ELb0ELb0EEENS1_36VarlenDynamicPersistentTileSchedulerILi64ELi64ELi256ELi32ELb0ELb0ELb1ELb0ELb1ELb1EEEEEEEEEvNT_6ParamsE,(.L_x_22 - _ZN7cutlass13device_kernelIN5flash11enable_sm90INS1_16FlashAttnFwdSm90INS1_25CollectiveMainloopFwdSm90ILi2EN4cute5tupleIJNS5_1CILi1EEES8_S8_EEENS6_IJNS7_ILi64EEESA_SA_EEELi512ENS_10bfloat16_tEfNS_4arch4Sm90ELb0ELb0ELb0ELb1ELb0ELb0ELb1ELb0ELb0ELb0ELb0ELb0EEENS1_21CollectiveEpilogueFwdINS6_IJSA_NS7_ILi512EEESA_EEES9_SC_SE_Li256ELb1ELb0ELb0ELb0EEENS1_36VarlenDynamicPersistentTileSchedulerILi64ELi64ELi256ELi32ELb0ELb0ELb1ELb0ELb1ELb1EEEEEEEEEvNT_6ParamsE)
        .other          _ZN7cutlass13device_kernelIN5flash11enable_sm90INS1_16FlashAttnFwdSm90INS1_25CollectiveMainloopFwdSm90ILi2EN4cute5tupleIJNS5_1CILi1EEES8_S8_EEENS6_IJNS7_ILi64EEESA_SA_EEELi512ENS_10bfloat16_tEfNS_4arch4Sm90ELb0ELb0ELb0ELb1ELb0ELb0ELb1ELb0ELb0ELb0ELb0ELb0EEENS1_21CollectiveEpilogueFwdINS6_IJSA_NS7_ILi512EEESA_EEES9_SC_SE_Li256ELb1ELb0ELb0ELb0EEENS1_36VarlenDynamicPersistentTileSchedulerILi64ELi64ELi256ELi32ELb0ELb0ELb1ELb0ELb1ELb1EEEEEEEEEvNT_6ParamsE,@"STO_CUDA_ENTRY STV_DEFAULT"
_ZN7cutlass13device_kernelIN5flash11enable_sm90INS1_16FlashAttnFwdSm90INS1_25CollectiveMainloopFwdSm90ILi2EN4cute5tupleIJNS5_1CILi1EEES8_S8_EEENS6_IJNS7_ILi64EEESA_SA_EEELi512ENS_10bfloat16_tEfNS_4arch4Sm90ELb0ELb0ELb0ELb1ELb0ELb0ELb1ELb0ELb0ELb0ELb0ELb0EEENS1_21CollectiveEpilogueFwdINS6_IJSA_NS7_ILi512EEESA_EEES9_SC_SE_Li256ELb1ELb0ELb0ELb0EEENS1_36VarlenDynamicPersistentTileSchedulerILi64ELi64ELi256ELi32ELb0ELb0ELb1ELb0ELb1ELb1EEEEEEEEEvNT_6ParamsE:
[----:B------:R-:W-:Y:S01]  /*0000*/  LDC R1, c[0x0][0x37c] ;  /* 0x0000df00ff017b82 */ /* 0x000fe20000000800 */
[----:B------:R-:W-:Y:S05]  /*0010*/  EXIT ;  /* 0x000000000000794d */ /* 0x000fea0003800000 */
.L_x_4:
        /* <DEDUP_REMOVED lines=14> */
.L_x_22:


//--------------------- .text._ZN7cutlass13device_kernelIN5flash11enable_sm90INS1_16FlashAttnFwdSm90INS1_25CollectiveMainloopFwdSm90ILi2EN4cute5tupleIJNS5_1CILi1EEES8_S8_EEENS6_IJNS7_ILi64EEESA_SA_EEELi512ENS_10bfloat16_tEfNS_4arch4Sm90ELb0ELb0ELb0ELb1ELb0ELb1ELb1ELb0ELb0ELb0ELb0ELb0EEENS1_21CollectiveEpilogueFwdINS6_IJSA_NS7_ILi512EEESA_EEES9_SC_SE_Li256ELb1ELb0ELb0ELb0EEENS1_36VarlenDynamicPersistentTileSchedulerILi64ELi64ELi256ELi32ELb0ELb0ELb1ELb0ELb1ELb1EEEEEEEEEvNT_6ParamsE --------------------------
	.section	.text._ZN7cutlass13device_kernelIN5flash11enable_sm90INS1_16FlashAttnFwdSm90INS1_25CollectiveMainloopFwdSm90ILi2EN4cute5tupleIJNS5_1CILi1EEES8_S8_EEENS6_IJNS7_ILi64EEESA_SA_EEELi512ENS_10bfloat16_tEfNS_4arch4Sm90ELb0ELb0ELb0ELb1ELb0ELb1ELb1ELb0ELb0ELb0ELb0ELb0EEENS1_21CollectiveEpilogueFwdINS6_IJSA_NS7_ILi512EEESA_EEES9_SC_SE_Li256ELb1ELb0ELb0ELb0EEENS1_36VarlenDynamicPersistentTileSchedulerILi64ELi64ELi256ELi32ELb0ELb0ELb1ELb0ELb1ELb1EEEEEEEEEvNT_6ParamsE,"ax",@progbits
	.align	128
.text._ZN7cutlass13device_kernelIN5flash11enable_sm90INS1_16FlashAttnFwdSm90INS1_25CollectiveMainloopFwdSm90ILi2EN4cute5tupleIJNS5_1CILi1EEES8_S8_EEENS6_IJNS7_ILi64EEESA_SA_EEELi512ENS_10bfloat16_tEfNS_4arch4Sm90ELb0ELb0ELb0ELb1ELb0ELb1ELb1ELb0ELb0ELb0ELb0ELb0EEENS1_21CollectiveEpilogueFwdINS6_IJSA_NS7_ILi512EEESA_EEES9_SC_SE_Li256ELb1ELb0ELb0ELb0EEENS1_36VarlenDynamicPersistentTileSchedulerILi64ELi64ELi256ELi32ELb0ELb0ELb1ELb0ELb1ELb1EEEEEEEEEvNT_6ParamsE:
        .type           _ZN7cutlass13device_kernelIN5flash11enable_sm90INS1_16FlashAttnFwdSm90INS1_25CollectiveMainloopFwdSm90ILi2EN4cute5tupleIJNS5_1CILi1EEES8_S8_EEENS6_IJNS7_ILi64EEESA_SA_EEELi512ENS_10bfloat16_tEfNS_4arch4Sm90ELb0ELb0ELb0ELb1ELb0ELb1ELb1ELb0ELb0ELb0ELb0ELb0EEENS1_21CollectiveEpilogueFwdINS6_IJSA_NS7_ILi512EEESA_EEES9_SC_SE_Li256ELb1ELb0ELb0ELb0EEENS1_36VarlenDynamicPersistentTileSchedulerILi64ELi64ELi256ELi32ELb0ELb0ELb1ELb0ELb1ELb1EEEEEEEEEvNT_6ParamsE,@function
        .size           _ZN7cutlass13device_kernelIN5flash11enable_sm90INS1_16FlashAttnFwdSm90INS1_25CollectiveMainloopFwdSm90ILi2EN4cute5tupleIJNS5_1CILi1EEES8_S8_EEENS6_IJNS7_ILi64EEESA_SA_EEELi512ENS_10bfloat16_tEfNS_4arch4Sm90ELb0ELb0ELb0ELb1ELb0ELb1ELb1ELb0ELb0ELb0ELb0ELb0EEENS1_21CollectiveEpilogueFwdINS6_IJSA_NS7_ILi512EEESA_EEES9_SC_SE_Li256ELb1ELb0ELb0ELb0EEENS1_36VarlenDynamicPersistentTileSchedulerILi64ELi64ELi256ELi32ELb0ELb0ELb1ELb0ELb1ELb1EEEEEEEEEvNT_6ParamsE,(.L_x_23 - _ZN7cutlass13device_kernelIN5flash11enable_sm90INS1_16FlashAttnFwdSm90INS1_25CollectiveMainloopFwdSm90ILi2EN4cute5tupleIJNS5_1CILi1EEES8_S8_EEENS6_IJNS7_ILi64EEESA_SA_EEELi512ENS_10bfloat16_tEfNS_4arch4Sm90ELb0ELb0ELb0ELb1ELb0ELb1ELb1ELb0ELb0ELb0ELb0ELb0EEENS1_21CollectiveEpilogueFwdINS6_IJSA_NS7_ILi512EEESA_EEES9_SC_SE_Li256ELb1ELb0ELb0ELb0EEENS1_36VarlenDynamicPersistentTileSchedulerILi64ELi64ELi256ELi32ELb0ELb0ELb1ELb0ELb1ELb1EEEEEEEEEvNT_6ParamsE)
        .other          _ZN7cutlass13device_kernelIN5flash11enable_sm90INS1_16FlashAttnFwdSm90INS1_25CollectiveMainloopFwdSm90ILi2EN4cute5tupleIJNS5_1CILi1EEES8_S8_EEENS6_IJNS7_ILi64EEESA_SA_EEELi512ENS_10bfloat16_tEfNS_4arch4Sm90ELb0ELb0ELb0ELb1ELb0ELb1ELb1ELb0ELb0ELb0ELb0ELb0EEENS1_21CollectiveEpilogueFwdINS6_IJSA_NS7_ILi512EEESA_EEES9_SC_SE_Li256ELb1ELb0ELb0ELb0EEENS1_36VarlenDynamicPersistentTileSchedulerILi64ELi64ELi256ELi32ELb0ELb0ELb1ELb0ELb1ELb1EEEEEEEEEvNT_6ParamsE,@"STO_CUDA_ENTRY STV_DEFAULT"
_ZN7cutlass13device_kernelIN5flash11enable_sm90INS1_16FlashAttnFwdSm90INS1_25CollectiveMainloopFwdSm90ILi2EN4cute5tupleIJNS5_1CILi1EEES8_S8_EEENS6_IJNS7_ILi64EEESA_SA_EEELi512ENS_10bfloat16_tEfNS_4arch4Sm90ELb0ELb0ELb0ELb1ELb0ELb1ELb1ELb0ELb0ELb0ELb0ELb0EEENS1_21CollectiveEpilogueFwdINS6_IJSA_NS7_ILi512EEESA_EEES9_SC_SE_Li256ELb1ELb0ELb0ELb0EEENS1_36VarlenDynamicPersistentTileSchedulerILi64ELi64ELi256ELi32ELb0ELb0ELb1ELb0ELb1ELb1EEEEEEEEEvNT_6ParamsE:
[----:B------:R-:W-:Y:S01]  /*0000*/  LDC R1, c[0x0][0x37c] ;  /* 0x0000df00ff017b82 */ /* 0x000fe20000000800 */
[----:B------:R-:W-:Y:S05]  /*0010*/  EXIT ;  /* 0x000000000000794d */ /* 0x000fea0003800000 */
.L_x_5:
        /* <DEDUP_REMOVED lines=14> */
.L_x_23:


//--------------------- .text._ZN7cutlass13device_kernelIN5flash11enable_sm90INS1_16FlashAttnFwdSm90INS1_25CollectiveMainloopFwdSm90ILi2EN4cute5tupleIJNS5_1CILi1EEES8_S8_EEENS6_IJNS7_ILi64EEESA_SA_EEELi512ENS_10bfloat16_tEfNS_4arch4Sm90ELb0ELb1ELb0ELb0ELb0ELb0ELb0ELb0ELb0ELb0ELb0ELb0EEENS1_21CollectiveEpilogueFwdINS6_IJSA_NS7_ILi512EEESA_EEES9_SC_SE_Li256ELb0ELb0ELb0ELb0EEENS1_30DynamicPersistentTileSchedulerILi256ELi32ELb0ELb0ELb1EEEEEEEEEvNT_6ParamsE --------------------------
	.section	.text._ZN7cutlass13device_kernelIN5flash11enable_sm90INS1_16FlashAttnFwdSm90INS1_25CollectiveMainloopFwdSm90ILi2EN4cute5tupleIJNS5_1CILi1EEES8_S8_EEENS6_IJNS7_ILi64EEESA_SA_EEELi512ENS_10bfloat16_tEfNS_4arch4Sm90ELb0ELb1ELb0ELb0ELb0ELb0ELb0ELb0ELb0ELb0ELb0ELb0EEENS1_21CollectiveEpilogueFwdINS6_IJSA_NS7_ILi512EEESA_EEES9_SC_SE_Li256ELb0ELb0ELb0ELb0EEENS1_30DynamicPersistentTileSchedulerILi256ELi32ELb0ELb0ELb1EEEEEEEEEvNT_6ParamsE,"ax",@progbits
	.align	128
.text._ZN7cutlass13device_kernelIN5flash11enable_sm90INS1_16FlashAttnFwdSm90INS1_25CollectiveMainloopFwdSm90ILi2EN4cute5tupleIJNS5_1CILi1EEES8_S8_EEENS6_IJNS7_ILi64EEESA_SA_EEELi512ENS_10bfloat16_tEfNS_4arch4Sm90ELb0ELb1ELb0ELb0ELb0ELb0ELb0ELb0ELb0ELb0ELb0ELb0EEENS1_21CollectiveEpilogueFwdINS6_IJSA_NS7_ILi512EEESA_EEES9_SC_SE_Li256ELb0ELb0ELb0ELb0EEENS1_30DynamicPersistentTileSchedulerILi256ELi32ELb0ELb0ELb1EEEEEEEEEvNT_6ParamsE:
        .type           _ZN7cutlass13device_kernelIN5flash11enable_sm90INS1_16FlashAttnFwdSm90INS1_25CollectiveMainloopFwdSm90ILi2EN4cute5tupleIJNS5_1CILi1EEES8_S8_EEENS6_IJNS7_ILi64EEESA_SA_EEELi512ENS_10bfloat16_tEfNS_4arch4Sm90ELb0ELb1ELb0ELb0ELb0ELb0ELb0ELb0ELb0ELb0ELb0ELb0EEENS1_21CollectiveEpilogueFwdINS6_IJSA_NS7_ILi512EEESA_EEES9_SC_SE_Li256ELb0ELb0ELb0ELb0EEENS1_30DynamicPersistentTileSchedulerILi256ELi32ELb0ELb0ELb1EEEEEEEEEvNT_6ParamsE,@function
        .size           _ZN7cutlass13device_kernelIN5flash11enable_sm90INS1_16FlashAttnFwdSm90INS1_25CollectiveMainloopFwdSm90ILi2EN4cute5tupleIJNS5_1CILi1EEES8_S8_EEENS6_IJNS7_ILi64EEESA_SA_EEELi512ENS_10bfloat16_tEfNS_4arch4Sm90ELb0ELb1ELb0ELb0ELb0ELb0ELb0ELb0ELb0ELb0ELb0ELb0EEENS1_21CollectiveEpilogueFwdINS6_IJSA_NS7_ILi512EEESA_EEES9_SC_SE_Li256ELb0ELb0ELb0ELb0EEENS1_30DynamicPersistentTileSchedulerILi256ELi32ELb0ELb0ELb1EEEEEEEEEvNT_6ParamsE,(.L_x_24 - _ZN7cutlass13device_kernelIN5flash11enable_sm90INS1_16FlashAttnFwdSm90INS1_25CollectiveMainloopFwdSm90ILi2EN4cute5tupleIJNS5_1CILi1EEES8_S8_EEENS6_IJNS7_ILi64EEESA_SA_EEELi512ENS_10bfloat16_tEfNS_4arch4Sm90ELb0ELb1ELb0ELb0ELb0ELb0ELb0ELb0ELb0ELb0ELb0ELb0EEENS1_21CollectiveEpilogueFwdINS6_IJSA_NS7_ILi512EEESA_EEES9_SC_SE_Li256ELb0ELb0ELb0ELb0EEENS1_30DynamicPersistentTileSchedulerILi256ELi32ELb0ELb0ELb1EEEEEEEEEvNT_6ParamsE)
        .other          _ZN7cutlass13device_kernelIN5flash11enable_sm90INS1_16FlashAttnFwdSm90INS1_25CollectiveMainloopFwdSm90ILi2EN4cute5tupleIJNS5_1CILi1EEES8_S8_EEENS6_IJNS7_ILi64EEESA_SA_EEELi512ENS_10bfloat16_tEfNS_4arch4Sm90ELb0ELb1ELb0ELb0ELb0ELb0ELb0ELb0ELb0ELb0ELb0ELb0EEENS1_21CollectiveEpilogueFwdINS6_IJSA_NS7_ILi512EEESA_EEES9_SC_SE_Li256ELb0ELb0ELb0ELb0EEENS1_30DynamicPersistentTileSchedulerILi256ELi32ELb0ELb0ELb1EEEEEEEEEvNT_6ParamsE,@"STO_CUDA_ENTRY STV_DEFAULT"
_ZN7cutlass13device_kernelIN5flash11enable_sm90INS1_16FlashAttnFwdSm90INS1_25CollectiveMainloopFwdSm90ILi2EN4cute5tupleIJNS5_1CILi1EEES8_S8_EEENS6_IJNS7_ILi64EEESA_SA_EEELi512ENS_10bfloat16_tEfNS_4arch4Sm90ELb0ELb1ELb0ELb0ELb0ELb0ELb0ELb0ELb0ELb0ELb0ELb0EEENS1_21CollectiveEpilogueFwdINS6_IJSA_NS7_ILi512EEESA_EEES9_SC_SE_Li256ELb0ELb0ELb0ELb0EEENS1_30DynamicPersistentTileSchedulerILi256ELi32ELb0ELb0ELb1EEEEEEEEEvNT_6ParamsE:
[----:B------:R-:W-:Y:S01]  /*0000*/  LDC R1, c[0x0][0x37c] ;  /* 0x0000df00ff017b82 */ /* 0x000fe20000000800 */
[----:B------:R-:W-:Y:S05]  /*0010*/  EXIT ;  /* 0x000000000000794d */ /* 0x000fea0003800000 */
.L_x_6:
        /* <DEDUP_REMOVED lines=14> */
.L_x_24:


//--------------------- .text._ZN7cutlass13device_kernelIN5flash11enable_sm90INS1_16FlashAttnFwdSm90INS1_25CollectiveMainloopFwdSm90ILi2EN4cute5tupleIJNS5_1CILi1EEES8_S8_EEENS6_IJNS7_ILi64EEESA_SA_EEELi512ENS_10bfloat16_tEfNS_4arch4Sm90ELb0ELb1ELb0ELb0ELb0ELb0ELb1ELb0ELb0ELb0ELb0ELb0EEENS1_21CollectiveEpilogueFwdINS6_IJSA_NS7_ILi512EEESA_EEES9_SC_SE_Li256ELb0ELb0ELb0ELb0EEENS1_30DynamicPersistentTileSchedulerILi256ELi32ELb0ELb0ELb1EEEEEEEEEvNT_6ParamsE --------------------------
	.section	.text._ZN7cutlass13device_kernelIN5flash11enable_sm90INS1_16FlashAttnFwdSm90INS1_25CollectiveMainloopFwdSm90ILi2EN4cute5tupleIJNS5_1CILi1EEES8_S8_EEENS6_IJNS7_ILi64EEESA_SA_EEELi512ENS_10bfloat16_tEfNS_4arch4Sm90ELb0ELb1ELb0ELb0ELb0ELb0ELb1ELb0ELb0ELb0ELb0ELb0EEENS1_21CollectiveEpilogueFwdINS6_IJSA_NS7_ILi512EEESA_EEES9_SC_SE_Li256ELb0ELb0ELb0ELb0EEENS1_30DynamicPersistentTileSchedulerILi256ELi32ELb0ELb0ELb1EEEEEEEEEvNT_6ParamsE,"ax",@progbits
	.align	128
.text._ZN7cutlass13device_kernelIN5flash11enable_sm90INS1_16FlashAttnFwdSm90INS1_25CollectiveMainloopFwdSm90ILi2EN4cute5tupleIJNS5_1CILi1EEES8_S8_EEENS6_IJNS7_ILi64EEESA_SA_EEELi512ENS_10bfloat16_tEfNS_4arch4Sm90ELb0ELb1ELb0ELb0ELb0ELb0ELb1ELb0ELb0ELb0ELb0ELb0EEENS1_21CollectiveEpilogueFwdINS6_IJSA_NS7_ILi512EEESA_EEES9_SC_SE_Li256ELb0ELb0ELb0ELb0EEENS1_30DynamicPersistentTileSchedulerILi256ELi32ELb0ELb0ELb1EEEEEEEEEvNT_6ParamsE:
        .type           _ZN7cutlass13device_kernelIN5flash11enable_sm90INS1_16FlashAttnFwdSm90INS1_25CollectiveMainloopFwdSm90ILi2EN4cute5tupleIJNS5_1CILi1EEES8_S8_EEENS6_IJNS7_ILi64EEESA_SA_EEELi512ENS_10bfloat16_tEfNS_4arch4Sm90ELb0ELb1ELb0ELb0ELb0ELb0ELb1ELb0ELb0ELb0ELb0ELb0EEENS1_21CollectiveEpilogueFwdINS6_IJSA_NS7_ILi512EEESA_EEES9_SC_SE_Li256ELb0ELb0ELb0ELb0EEENS1_30DynamicPersistentTileSchedulerILi256ELi32ELb0ELb0ELb1EEEEEEEEEvNT_6ParamsE,@function
        .size           _ZN7cutlass13device_kernelIN5flash11enable_sm90INS1_16FlashAttnFwdSm90INS1_25CollectiveMainloopFwdSm90ILi2EN4cute5tupleIJNS5_1CILi1EEES8_S8_EEENS6_IJNS7_ILi64EEESA_SA_EEELi512ENS_10bfloat16_tEfNS_4arch4Sm90ELb0ELb1ELb0ELb0ELb0ELb0ELb1ELb0ELb0ELb0ELb0ELb0EEENS1_21CollectiveEpilogueFwdINS6_IJSA_NS7_ILi512EEESA_EEES9_SC_SE_Li256ELb0ELb0ELb0ELb0EEENS1_30DynamicPersistentTileSchedulerILi256ELi32ELb0ELb0ELb1EEEEEEEEEvNT_6ParamsE,(.L_x_25 - _ZN7cutlass13device_kernelIN5flash11enable_sm90INS1_16FlashAttnFwdSm90INS1_25CollectiveMainloopFwdSm90ILi2EN4cute5tupleIJNS5_1CILi1EEES8_S8_EEENS6_IJNS7_ILi64EEESA_SA_EEELi512ENS_10bfloat16_tEfNS_4arch4Sm90ELb0ELb1ELb0ELb0ELb0ELb0ELb1ELb0ELb0ELb0ELb0ELb0EEENS1_21CollectiveEpilogueFwdINS6_IJSA_NS7_ILi512EEESA_EEES9_SC_SE_Li256ELb0ELb0ELb0ELb0EEENS1_30DynamicPersistentTileSchedulerILi256ELi32ELb0ELb0ELb1EEEEEEEEEvNT_6ParamsE)
        .other          _ZN7cutlass13device_kernelIN5flash11enable_sm90INS1_16FlashAttnFwdSm90INS1_25CollectiveMainloopFwdSm90ILi2EN4cute5tupleIJNS5_1CILi1EEES8_S8_EEENS6_IJNS7_ILi64EEESA_SA_EEELi512ENS_10bfloat16_tEfNS_4arch4Sm90ELb0ELb1ELb0ELb0ELb0ELb0ELb1ELb0ELb0ELb0ELb0ELb0EEENS1_21CollectiveEpilogueFwdINS6_IJSA_NS7_ILi512EEESA_EEES9_SC_SE_Li256ELb0ELb0ELb0ELb0EEENS1_30DynamicPersistentTileSchedulerILi256ELi32ELb0ELb0ELb1EEEEEEEEEvNT_6ParamsE,@"STO_CUDA_ENTRY STV_DEFAULT"
_ZN7cutlass13device_kernelIN5flash11enable_sm90INS1_16FlashAttnFwdSm90INS1_25CollectiveMainloopFwdSm90ILi2EN4cute5tupleIJNS5_1CILi1EEES8_S8_EEENS6_IJNS7_ILi64EEESA_SA_EEELi512ENS_10bfloat16_tEfNS_4arch4Sm90ELb0ELb1ELb0ELb0ELb0ELb0ELb1ELb0ELb0ELb0ELb0ELb0EEENS1_21CollectiveEpilogueFwdINS6_IJSA_NS7_ILi512EEESA_EEES9_SC_SE_Li256ELb0ELb0ELb0ELb0EEENS1_30DynamicPersistentTileSchedulerILi256ELi32ELb0ELb0ELb1EEEEEEEEEvNT_6ParamsE:
[----:B------:R-:W-:Y:S01]  /*0000*/  LDC R1, c[0x0][0x37c] ;  /* 0x0000df00ff017b82 */ /* 0x000fe20000000800 */
[----:B------:R-:W-:Y:S05]  /*0010*/  EXIT ;  /* 0x000000000000794d */ /* 0x000fea0003800000 */
.L_x_7:
        /* <DEDUP_REMOVED lines=14> */
.L_x_25:


//--------------------- .text._ZN7cutlass13device_kernelIN5flash11enable_sm90INS1_16FlashAttnFwdSm90INS1_25CollectiveMainloopFwdSm90ILi2EN4cute5tupleIJNS5_1CILi1EEES8_S8_EEENS6_IJNS7_ILi64EEESA_SA_EEELi512ENS_10bfloat16_tEfNS_4arch4Sm90ELb0ELb1ELb0ELb1ELb0ELb0ELb0ELb0ELb0ELb0ELb0ELb0EEENS1_21CollectiveEpilogueFwdINS6_IJSA_NS7_ILi512EEESA_EEES9_SC_SE_Li256ELb1ELb0ELb0ELb0EEENS1_36VarlenDynamicPersistentTileSchedulerILi64ELi64ELi256ELi32ELb0ELb0ELb1ELb1ELb0ELb1EEEEEEEEEvNT_6ParamsE --------------------------
	.section	.text._ZN7cutlass13device_kernelIN5flash11enable_sm90INS1_16FlashAttnFwdSm90INS1_25CollectiveMainloopFwdSm90ILi2EN4cute5tupleIJNS5_1CILi1EEES8_S8_EEENS6_IJNS7_ILi64EEESA_SA_EEELi512ENS_10bfloat16_tEfNS_4arch4Sm90ELb0ELb1ELb0ELb1ELb0ELb0ELb0ELb0ELb0ELb0ELb0ELb0EEENS1_21CollectiveEpilogueFwdINS6_IJSA_NS7_ILi512EEESA_EEES9_SC_SE_Li256ELb1ELb0ELb0ELb0EEENS1_36VarlenDynamicPersistentTileSchedulerILi64ELi64ELi256ELi32ELb0ELb0ELb1ELb1ELb0ELb1EEEEEEEEEvNT_6ParamsE,"ax",@progbits
	.align	128
.text._ZN7cutlass13device_kernelIN5flash11enable_sm90INS1_16FlashAttnFwdSm90INS1_25CollectiveMainloopFwdSm90ILi2EN4cute5tupleIJNS5_1CILi1EEES8_S8_EEENS6_IJNS7_ILi64EEESA_SA_EEELi512ENS_10bfloat16_tEfNS_4arch4Sm90ELb0ELb1ELb0ELb1ELb0ELb0ELb0ELb0ELb0ELb0ELb0ELb0EEENS1_21CollectiveEpilogueFwdINS6_IJSA_NS7_ILi512EEESA_EEES9_SC_SE_Li256ELb1ELb0ELb0ELb0EEENS1_36VarlenDynamicPersistentTileSchedulerILi64ELi64ELi256ELi32ELb0ELb0ELb1ELb1ELb0ELb1EEEEEEEEEvNT_6ParamsE:
        .type           _ZN7cutlass13device_kernelIN5flash11enable_sm90INS1_16FlashAttnFwdSm90INS1_25CollectiveMainloopFwdSm90ILi2EN4cute5tupleIJNS5_1CILi1EEES8_S8_EEENS6_IJNS7_ILi64EEESA_SA_EEELi512ENS_10bfloat16_tEfNS_4arch4Sm90ELb0ELb1ELb0ELb1ELb0ELb0ELb0ELb0ELb0ELb0ELb0ELb0EEENS1_21CollectiveEpilogueFwdINS6_IJSA_NS7_ILi512EEESA_EEES9_SC_SE_Li256ELb1ELb0ELb0ELb0EEENS1_36VarlenDynamicPersistentTileSchedulerILi64ELi64ELi256ELi32ELb0ELb0ELb1ELb1ELb0ELb1EEEEEEEEEvNT_6ParamsE,@function
        .size           _ZN7cutlass13device_kernelIN5flash11enable_sm90INS1_16FlashAttnFwdSm90INS1_25CollectiveMainloopFwdSm90ILi2EN4cute5tupleIJNS5_1CILi1EEES8_S8_EEENS6_IJNS7_ILi64EEESA_SA_EEELi512ENS_10bfloat16_tEfNS_4arch4Sm90ELb0ELb1ELb0ELb1ELb0ELb0ELb0ELb0ELb0ELb0ELb0ELb0EEENS1_21CollectiveEpilogueFwdINS6_IJSA_NS7_ILi512EEESA_EEES9_SC_SE_Li256ELb1ELb0ELb0ELb0EEENS1_36VarlenDynamicPersistentTileSchedulerILi64ELi64ELi256ELi32ELb0ELb0ELb1ELb1ELb0ELb1EEEEEEEEEvNT_6ParamsE,(.L_x_26 - _ZN7cutlass13device_kernelIN5flash11enable_sm90INS1_16FlashAttnFwdSm90INS1_25CollectiveMainloopFwdSm90ILi2EN4cute5tupleIJNS5_1CILi1EEES8_S8_EEENS6_IJNS7_ILi64EEESA_SA_EEELi512ENS_10bfloat16_tEfNS_4arch4Sm90ELb0ELb1ELb0ELb1ELb0ELb0ELb0ELb0ELb0ELb0ELb0ELb0EEENS1_21CollectiveEpilogueFwdINS6_IJSA_NS7_ILi512EEESA_EEES9_SC_SE_Li256ELb1ELb0ELb0ELb0EEENS1_36VarlenDynamicPersistentTileSchedulerILi64ELi64ELi256ELi32ELb0ELb0ELb1ELb1ELb0ELb1EEEEEEEEEvNT_6ParamsE)
        .other          _ZN7cutlass13device_kernelIN5flash11enable_sm90INS1_16FlashAttnFwdSm90INS1_25CollectiveMainloopFwdSm90ILi2EN4cute5tupleIJNS5_1CILi1EEES8_S8_EEENS6_IJNS7_ILi64EEESA_SA_EEELi512ENS_10bfloat16_tEfNS_4arch4Sm90ELb0ELb1ELb0ELb1ELb0ELb0ELb0ELb0ELb0ELb0ELb0ELb0EEENS1_21CollectiveEpilogueFwdINS6_IJSA_NS7_ILi512EEESA_EEES9_SC_SE_Li256ELb1ELb0ELb0ELb0EEENS1_36VarlenDynamicPersistentTileSchedulerILi64ELi64ELi256ELi32ELb0ELb0ELb1ELb1ELb0ELb1EEEEEEEEEvNT_6ParamsE,@"STO_CUDA_ENTRY STV_DEFAULT"
_ZN7cutlass13device_kernelIN5flash11enable_sm90INS1_16FlashAttnFwdSm90INS1_25CollectiveMainloopFwdSm90ILi2EN4cute5tupleIJNS5_1CILi1EEES8_S8_EEENS6_IJNS7_ILi64EEESA_SA_EEELi512ENS_10bfloat16_tEfNS_4arch4Sm90ELb0ELb1ELb0ELb1ELb0ELb0ELb0ELb0ELb0ELb0ELb0ELb0EEENS1_21CollectiveEpilogueFwdINS6_IJSA_NS7_ILi512EEESA_EEES9_SC_SE_Li256ELb1ELb0ELb0ELb0EEENS1_36VarlenDynamicPersistentTileSchedulerILi64ELi64ELi256ELi32ELb0ELb0ELb1ELb1ELb0ELb1EEEEEEEEEvNT_6ParamsE:
[----:B------:R-:W-:Y:S01]  /*0000*/  LDC R1, c[0x0][0x37c] ;  /* 0x0000df00ff017b82 */ /* 0x000fe20000000800 */
[----:B------:R-:W-:Y:S05]  /*0010*/  EXIT ;  /* 0x000000000000794d */ /* 0x000fea0003800000 */
.L_x_8:
        /* <DEDUP_REMOVED lines=14> */
.L_x_26:


//--------------------- .text._ZN7cutlass13device_kernelIN5flash11enable_sm90INS1_16FlashAttnFwdSm90INS1_25CollectiveMainloopFwdSm90ILi2EN4cute5tupleIJNS5_1CILi1EEES8_S8_EEENS6_IJNS7_ILi64EEESA_SA_EEELi512ENS_10bfloat16_tEfNS_4arch4Sm90ELb0ELb1ELb0ELb1ELb0ELb1ELb0ELb0ELb0ELb0ELb0ELb0EEENS1_21CollectiveEpilogueFwdINS6_IJSA_NS7_ILi512EEESA_EEES9_SC_SE_Li256ELb1ELb0ELb0ELb0EEENS1_36VarlenDynamicPersistentTileSchedulerILi64ELi64ELi256ELi32ELb0ELb0ELb1ELb1ELb0ELb1EEEEEEEEEvNT_6ParamsE --------------------------
	.section	.text._ZN7cutlass13device_kernelIN5flash11enable_sm90INS1_16FlashAttnFwdSm90INS1_25CollectiveMainloopFwdSm90ILi2EN4cute5tupleIJNS5_1CILi1EEES8_S8_EEENS6_IJNS7_ILi64EEESA_SA_EEELi512ENS_10bfloat16_tEfNS_4arch4Sm90ELb0ELb1ELb0ELb1ELb0ELb1ELb0ELb0ELb0ELb0ELb0ELb0EEENS1_21CollectiveEpilogueFwdINS6_IJSA_NS7_ILi512EEESA_EEES9_SC_SE_Li256ELb1ELb0ELb0ELb0EEENS1_36VarlenDynamicPersistentTileSchedulerILi64ELi64ELi256ELi32ELb0ELb0ELb1ELb1ELb0ELb1EEEEEEEEEvNT_6ParamsE,"ax",@progbits
	.align	128
.text._ZN7cutlass13device_kernelIN5flash11enable_sm90INS1_16FlashAttnFwdSm90INS1_25CollectiveMainloopFwdSm90ILi2EN4cute5tupleIJNS5_1CILi1EEES8_S8_EEENS6_IJNS7_ILi64EEESA_SA_EEELi512ENS_10bfloat16_tEfNS_4arch4Sm90ELb0ELb1ELb0ELb1ELb0ELb1ELb0ELb0ELb0ELb0ELb0ELb0EEENS1_21CollectiveEpilogueFwdINS6_IJSA_NS7_ILi512EEESA_EEES9_SC_SE_Li256ELb1ELb0ELb0ELb0EEENS1_36VarlenDynamicPersistentTileSchedulerILi64ELi64ELi256ELi32ELb0ELb0ELb1ELb1ELb0ELb1EEEEEEEEEvNT_6ParamsE:
        .type           _ZN7cutlass13device_kernelIN5flash11enable_sm90INS1_16FlashAttnFwdSm90INS1_25CollectiveMainloopFwdSm90ILi2EN4cute5tupleIJNS5_1CILi1EEES8_S8_EEENS6_IJNS7_ILi64EEESA_SA_EEELi512ENS_10bfloat16_tEfNS_4arch4Sm90ELb0ELb1ELb0ELb1ELb0ELb1ELb0ELb0ELb0ELb0ELb0ELb0EEENS1_21CollectiveEpilogueFwdINS6_IJSA_NS7_ILi512EEESA_EEES9_SC_SE_Li256ELb1ELb0ELb0ELb0EEENS1_36VarlenDynamicPersistentTileSchedulerILi64ELi64ELi256ELi32ELb0ELb0ELb1ELb1ELb0ELb1EEEEEEEEEvNT_6ParamsE,@function
        .size           _ZN7cutlass13device_kernelIN5flash11enable_sm90INS1_16FlashAttnFwdSm90INS1_25CollectiveMainloopFwdSm90ILi2EN4cute5tupleIJNS5_1CILi1EEES8_S8_EEENS6_IJNS7_ILi64EEESA_SA_EEELi512ENS_10bfloat16_tEfNS_4arch4Sm90ELb0ELb1ELb0ELb1ELb0ELb1ELb0ELb0ELb0ELb0ELb0ELb0EEENS1_21CollectiveEpilogueFwdINS6_IJSA_NS7_ILi512EEESA_EEES9_SC_SE_Li256ELb1ELb0ELb0ELb0EEENS1_36VarlenDynamicPersistentTileSchedulerILi64ELi64ELi256ELi32ELb0ELb0ELb1ELb1ELb0ELb1EEEEEEEEEvNT_6ParamsE,(.L_x_27 - _ZN7cutlass13device_kernelIN5flash11enable_sm90INS1_16FlashAttnFwdSm90INS1_25CollectiveMainloopFwdSm90ILi2EN4cute5tupleIJNS5_1CILi1EEES8_S8_EEENS6_IJNS7_ILi64EEESA_SA_EEELi512ENS_10bfloat16_tEfNS_4arch4Sm90ELb0ELb1ELb0ELb1ELb0ELb1ELb0ELb0ELb0ELb0ELb0ELb0EEENS1_21CollectiveEpilogueFwdINS6_IJSA_NS7_ILi512EEESA_EEES9_SC_SE_Li256ELb1ELb0ELb0ELb0EEENS1_36VarlenDynamicPersistentTileSchedulerILi64ELi64ELi256ELi32ELb0ELb0ELb1ELb1ELb0ELb1EEEEEEEEEvNT_6ParamsE)
        .other          _ZN7cutlass13device_kernelIN5flash11enable_sm90INS1_16FlashAttnFwdSm90INS1_25CollectiveMainloopFwdSm90ILi2EN4cute5tupleIJNS5_1CILi1EEES8_S8_EEENS6_IJNS7_ILi64EEESA_SA_EEELi512ENS_10bfloat16_tEfNS_4arch4Sm90ELb0ELb1ELb0ELb1ELb0ELb1ELb0ELb0ELb0ELb0ELb0ELb0EEENS1_21CollectiveEpilogueFwdINS6_IJSA_NS7_ILi512EEESA_EEES9_SC_SE_Li256ELb1ELb0ELb0ELb0EEENS1_36VarlenDynamicPersistentTileSchedulerILi64ELi64ELi256ELi32ELb0ELb0ELb1ELb1ELb0ELb1EEEEEEEEEvNT_6ParamsE,@"STO_CUDA_ENTRY STV_DEFAULT"
_ZN7cutlass13device_kernelIN5flash11enable_sm90INS1_16FlashAttnFwdSm90INS1_25CollectiveMainloopFwdSm90ILi2EN4cute5tupleIJNS5_1CILi1EEES8_S8_EEENS6_IJNS7_ILi64EEESA_SA_EEELi512ENS_10bfloat16_tEfNS_4arch4Sm90ELb0ELb1ELb0ELb1ELb0ELb1ELb0ELb0ELb0ELb0ELb0ELb0EEENS1_21CollectiveEpilogueFwdINS6_IJSA_NS7_ILi512EEESA_EEES9_SC_SE_Li256ELb1ELb0ELb0ELb0EEENS1_36VarlenDynamicPersistentTileSchedulerILi64ELi64ELi256ELi32ELb0ELb0ELb1ELb1ELb0ELb1EEEEEEEEEvNT_6ParamsE:
[----:B------:R-:W-:Y:S01]  /*0000*/  LDC R1, c[0x0][0x37c] ;  /* 0x0000df00ff017b82 */ /* 0x000fe20000000800 */
[----:B------:R-:W-:Y:S05]  /*0010*/  EXIT ;  /* 0x000000000000794d */ /* 0x000fea0003800000 */
.L_x_9:
        /* <DEDUP_REMOVED lines=14> */
.L_x_27:


//--------------------- .text._ZN7cutlass13device_kernelIN5flash11enable_sm90INS1_16FlashAttnFwdSm90INS1_25CollectiveMainloopFwdSm90ILi2EN4cute5tupleIJNS5_1CILi1EEES8_S8_EEENS6_IJNS7_ILi64EEESA_SA_EEELi512ENS_10bfloat16_tEfNS_4arch4Sm90ELb0ELb1ELb0ELb1ELb0ELb0ELb1ELb0ELb0ELb0ELb0ELb0EEENS1_21CollectiveEpilogueFwdINS6_IJSA_NS7_ILi512EEESA_EEES9_SC_SE_Li256ELb1ELb0ELb0ELb0EEENS1_36VarlenDynamicPersistentTileSchedulerILi64ELi64ELi256ELi32ELb0ELb0ELb1ELb1ELb0ELb1EEEEEEEEEvNT_6ParamsE --------------------------
	.section	.text._ZN7cutlass13device_kernelIN5flash11enable_sm90INS1_16FlashAttnFwdSm90INS1_25CollectiveMainloopFwdSm90ILi2EN4cute5tupleIJNS5_1CILi1EEES8_S8_EEENS6_IJNS7_ILi64EEESA_SA_EEELi512ENS_10bfloat16_tEfNS_4arch4Sm90ELb0ELb1ELb0ELb1ELb0ELb0ELb1ELb0ELb0ELb0ELb0ELb0EEENS1_21CollectiveEpilogueFwdINS6_IJSA_NS7_ILi512EEESA_EEES9_SC_SE_Li256ELb1ELb0ELb0ELb0EEENS1_36VarlenDynamicPersistentTileSchedulerILi64ELi64ELi256ELi32ELb0ELb0ELb1ELb1ELb0ELb1EEEEEEEEEvNT_6ParamsE,"ax",@progbits
	.align	128
.text._ZN7cutlass13device_kernelIN5flash11enable_sm90INS1_16FlashAttnFwdSm90INS1_25CollectiveMainloopFwdSm90ILi2EN4cute5tupleIJNS5_1CILi1EEES8_S8_EEENS6_IJNS7_ILi64EEESA_SA_EEELi512ENS_10bfloat16_tEfNS_4arch4Sm90ELb0ELb1ELb0ELb1ELb0ELb0ELb1ELb0ELb0ELb0ELb0ELb0EEENS1_21CollectiveEpilogueFwdINS6_IJSA_NS7_ILi512EEESA_EEES9_SC_SE_Li256ELb1ELb0ELb0ELb0EEENS1_36VarlenDynamicPersistentTileSchedulerILi64ELi64ELi256ELi32ELb0ELb0ELb1ELb1ELb0ELb1EEEEEEEEEvNT_6ParamsE:
        .type           _ZN7cutlass13device_kernelIN5flash11enable_sm90INS1_16FlashAttnFwdSm90INS1_25CollectiveMainloopFwdSm90ILi2EN4cute5tupleIJNS5_1CILi1EEES8_S8_EEENS6_IJNS7_ILi64EEESA_SA_EEELi512ENS_10bfloat16_tEfNS_4arch4Sm90ELb0ELb1ELb0ELb1ELb0ELb0ELb1ELb0ELb0ELb0ELb0ELb0EEENS1_21CollectiveEpilogueFwdINS6_IJSA_NS7_ILi512EEESA_EEES9_SC_SE_Li256ELb1ELb0ELb0ELb0EEENS1_36VarlenDynamicPersistentTileSchedulerILi64ELi64ELi256ELi32ELb0ELb0ELb1ELb1ELb0ELb1EEEEEEEEEvNT_6ParamsE,@function
        .size           _ZN7cutlass13device_kernelIN5flash11enable_sm90INS1_16FlashAttnFwdSm90INS1_25CollectiveMainloopFwdSm90ILi2EN4cute5tupleIJNS5_1CILi1EEES8_S8_EEENS6_IJNS7_ILi64EEESA_SA_EEELi512ENS_10bfloat16_tEfNS_4arch4Sm90ELb0ELb1ELb0ELb1ELb0ELb0ELb1ELb0ELb0ELb0ELb0ELb0EEENS1_21CollectiveEpilogueFwdINS6_IJSA_NS7_ILi512EEESA_EEES9_SC_SE_Li256ELb1ELb0ELb0ELb0EEENS1_36VarlenDynamicPersistentTileSchedulerILi64ELi64ELi256ELi32ELb0ELb0ELb1ELb1ELb0ELb1EEEEEEEEEvNT_6ParamsE,(.L_x_28 - _ZN7cutlass13device_kernelIN5flash11enable_sm90INS1_16FlashAttnFwdSm90INS1_25CollectiveMainloopFwdSm90ILi2EN4cute5tupleIJNS5_1CILi1EEES8_S8_EEENS6_IJNS7_ILi64EEESA_SA_EEELi512ENS_10bfloat16_tEfNS_4arch4Sm90ELb0ELb1ELb0ELb1ELb0ELb0ELb1ELb0ELb0ELb0ELb0ELb0EEENS1_21CollectiveEpilogueFwdINS6_IJSA_NS7_ILi512EEESA_EEES9_SC_SE_Li256ELb1ELb0ELb0ELb0EEENS1_36VarlenDynamicPersistentTileSchedulerILi64ELi64ELi256ELi32ELb0ELb0ELb1ELb1ELb0ELb1EEEEEEEEEvNT_6ParamsE)
        .other          _ZN7cutlass13device_kernelIN5flash11enable_sm90INS1_16FlashAttnFwdSm90INS1_25CollectiveMainloopFwdSm90ILi2EN4cute5tupleIJNS5_1CILi1EEES8_S8_EEENS6_IJNS7_ILi64EEESA_SA_EEELi512ENS_10bfloat16_tEfNS_4arch4Sm90ELb0ELb1ELb0ELb1ELb0ELb0ELb1ELb0ELb0ELb0ELb0ELb0EEENS1_21CollectiveEpilogueFwdINS6_IJSA_NS7_ILi512EEESA_EEES9_SC_SE_Li256ELb1ELb0ELb0ELb0EEENS1_36VarlenDynamicPersistentTileSchedulerILi64ELi64ELi256ELi32ELb0ELb0ELb1ELb1ELb0ELb1EEEEEEEEEvNT_6ParamsE,@"STO_CUDA_ENTRY STV_DEFAULT"
_ZN7cutlass13device_kernelIN5flash11enable_sm90INS1_16FlashAttnFwdSm90INS1_25CollectiveMainloopFwdSm90ILi2EN4cute5tupleIJNS5_1CILi1EEES8_S8_EEENS6_IJNS7_ILi64EEESA_SA_EEELi512ENS_10bfloat16_tEfNS_4arch4Sm90ELb0ELb1ELb0ELb1ELb0ELb0ELb1ELb0ELb0ELb0ELb0ELb0EEENS1_21CollectiveEpilogueFwdINS6_IJSA_NS7_ILi512EEESA_EEES9_SC_SE_Li256ELb1ELb0ELb0ELb0EEENS1_36VarlenDynamicPersistentTileSchedulerILi64ELi64ELi256ELi32ELb0ELb0ELb1ELb1ELb0ELb1EEEEEEEEEvNT_6ParamsE:
[----:B------:R-:W-:Y:S01]  /*0000*/  LDC R1, c[0x0][0x37c] ;  /* 0x0000df00ff017b82 */ /* 0x000fe20000000800 */
[----:B------:R-:W-:Y:S05]  /*0010*/  EXIT ;  /* 0x000000000000794d */ /* 0x000fea0003800000 */
.L_x_10:
        /* <DEDUP_REMOVED lines=14> */
.L_x_28:


//--------------------- .text._ZN7cutlass13device_kernelIN5flash11enable_sm90INS1_16FlashAttnFwdSm90INS1_25CollectiveMainloopFwdSm90ILi2EN4cute5tupleIJNS5_1CILi1EEES8_S8_EEENS6_IJNS7_ILi64EEESA_SA_EEELi512ENS_10bfloat16_tEfNS_4arch4Sm90ELb0ELb1ELb0ELb1ELb0ELb1ELb1ELb0ELb0ELb0ELb0ELb0EEENS1_21CollectiveEpilogueFwdINS6_IJSA_NS7_ILi512EEESA_EEES9_SC_SE_Li256ELb1ELb0ELb0ELb0EEENS1_36VarlenDynamicPersistentTileSchedulerILi64ELi64ELi256ELi32ELb0ELb0ELb1ELb1ELb0ELb1EEEEEEEEEvNT_6ParamsE --------------------------
	.section	.text._ZN7cutlass13device_kernelIN5flash11enable_sm90INS1_16FlashAttnFwdSm90INS1_25CollectiveMainloopFwdSm90ILi2EN4cute5tupleIJNS5_1CILi1EEES8_S8_EEENS6_IJNS7_ILi64EEESA_SA_EEELi512ENS_10bfloat16_tEfNS_4arch4Sm90ELb0ELb1ELb0ELb1ELb0ELb1ELb1ELb0ELb0ELb0ELb0ELb0EEENS1_21CollectiveEpilogueFwdINS6_IJSA_NS7_ILi512EEESA_EEES9_SC_SE_Li256ELb1ELb0ELb0ELb0EEENS1_36VarlenDynamicPersistentTileSchedulerILi64ELi64ELi256ELi32ELb0ELb0ELb1ELb1ELb0ELb1EEEEEEEEEvNT_6ParamsE,"ax",@progbits
	.align	128
.text._ZN7cutlass13device_kernelIN5flash11enable_sm90INS1_16FlashAttnFwdSm90INS1_25CollectiveMainloopFwdSm90ILi2EN4cute5tupleIJNS5_1CILi1EEES8_S8_EEENS6_IJNS7_ILi64EEESA_SA_EEELi512ENS_10bfloat16_tEfNS_4arch4Sm90ELb0ELb1ELb0ELb1ELb0ELb1ELb1ELb0ELb0ELb0ELb0ELb0EEENS1_21CollectiveEpilogueFwdINS6_IJSA_NS7_ILi512EEESA_EEES9_SC_SE_Li256ELb1ELb0ELb0ELb0EEENS1_36VarlenDynamicPersistentTileSchedulerILi64ELi64ELi256ELi32ELb0ELb0ELb1ELb1ELb0ELb1EEEEEEEEEvNT_6ParamsE:
        .type           _ZN7cutlass13device_kernelIN5flash11enable_sm90INS1_16FlashAttnFwdSm90INS1_25CollectiveMainloopFwdSm90ILi2EN4cute5tupleIJNS5_1CILi1EEES8_S8_EEENS6_IJNS7_ILi64EEESA_SA_EEELi512ENS_10bfloat16_tEfNS_4arch4Sm90ELb0ELb1ELb0ELb1ELb0ELb1ELb1ELb0ELb0ELb0ELb0ELb0EEENS1_21CollectiveEpilogueFwdINS6_IJSA_NS7_ILi512EEESA_EEES9_SC_SE_Li256ELb1ELb0ELb0ELb0EEENS1_36VarlenDynamicPersistentTileSchedulerILi64ELi64ELi256ELi32ELb0ELb0ELb1ELb1ELb0ELb1EEEEEEEEEvNT_6ParamsE,@function
        .size           _ZN7cutlass13device_kernelIN5flash11enable_sm90INS1_16FlashAttnFwdSm90INS1_25CollectiveMainloopFwdSm90ILi2EN4cute5tupleIJNS5_1CILi1EEES8_S8_EEENS6_IJNS7_ILi64EEESA_SA_EEELi512ENS_10bfloat16_tEfNS_4arch4Sm90ELb0ELb1ELb0ELb1ELb0ELb1ELb1ELb0ELb0ELb0ELb0ELb0EEENS1_21CollectiveEpilogueFwdINS6_IJSA_NS7_ILi512EEESA_EEES9_SC_SE_Li256ELb1ELb0ELb0ELb0EEENS1_36VarlenDynamicPersistentTileSchedulerILi64ELi64ELi256ELi32ELb0ELb0ELb1ELb1ELb0ELb1EEEEEEEEEvNT_6ParamsE,(.L_x_29 - _ZN7cutlass13device_kernelIN5flash11enable_sm90INS1_16FlashAttnFwdSm90INS1_25CollectiveMainloopFwdSm90ILi2EN4cute5tupleIJNS5_1CILi1EEES8_S8_EEENS6_IJNS7_ILi64EEESA_SA_EEELi512ENS_10bfloat16_tEfNS_4arch4Sm90ELb0ELb1ELb0ELb1ELb0ELb1ELb1ELb0ELb0ELb0ELb0ELb0EEENS1_21CollectiveEpilogueFwdINS6_IJSA_NS7_ILi512EEESA_EEES9_SC_SE_Li256ELb1ELb0ELb0ELb0EEENS1_36VarlenDynamicPersistentTileSchedulerILi64ELi64ELi256ELi32ELb0ELb0ELb1ELb1ELb0ELb1EEEEEEEEEvNT_6ParamsE)
        .other          _ZN7cutlass13device_kernelIN5flash11enable_sm90INS1_16FlashAttnFwdSm90INS1_25CollectiveMainloopFwdSm90ILi2EN4cute5tupleIJNS5_1CILi1EEES8_S8_EEENS6_IJNS7_ILi64EEESA_SA_EEELi512ENS_10bfloat16_tEfNS_4arch4Sm90ELb0ELb1ELb0ELb1ELb0ELb1ELb1ELb0ELb0ELb0ELb0ELb0EEENS1_21CollectiveEpilogueFwdINS6_IJSA_NS7_ILi512EEESA_EEES9_SC_SE_Li256ELb1ELb0ELb0ELb0EEENS1_36VarlenDynamicPersistentTileSchedulerILi64ELi64ELi256ELi32ELb0ELb0ELb1ELb1ELb0ELb1EEEEEEEEEvNT_6ParamsE,@"STO_CUDA_ENTRY STV_DEFAULT"
_ZN7cutlass13device_kernelIN5flash11enable_sm90INS1_16FlashAttnFwdSm90INS1_25CollectiveMainloopFwdSm90ILi2EN4cute5tupleIJNS5_1CILi1EEES8_S8_EEENS6_IJNS7_ILi64EEESA_SA_EEELi512ENS_10bfloat16_tEfNS_4arch4Sm90ELb0ELb1ELb0ELb1ELb0ELb1ELb1ELb0ELb0ELb0ELb0ELb0EEENS1_21CollectiveEpilogueFwdINS6_IJSA_NS7_ILi512EEESA_EEES9_SC_SE_Li256ELb1ELb0ELb0ELb0EEENS1_36VarlenDynamicPersistentTileSchedulerILi64ELi64ELi256ELi32ELb0ELb0ELb1ELb1ELb0ELb1EEEEEEEEEvNT_6ParamsE:
[----:B------:R-:W-:Y:S01]  /*0000*/  LDC R1, c[0x0][0x37c] ;  /* 0x0000df00ff017b82 */ /* 0x000fe20000000800 */
[----:B------:R-:W-:Y:S05]  /*0010*/  EXIT ;  /* 0x000000000000794d */ /* 0x000fea0003800000 */
.L_x_11:
        /* <DEDUP_REMOVED lines=14> */
.L_x_29:


//--------------------- .text._ZN7cutlass13device_kernelIN5flash11enable_sm90INS1_16FlashAttnFwdSm90INS1_25CollectiveMainloopFwdSm90ILi2EN4cute5tupleIJNS5_1CILi1EEES8_S8_EEENS6_IJNS7_ILi64EEESA_SA_EEELi512ENS_10bfloat16_tEfNS_4arch4Sm90ELb1ELb0ELb0ELb0ELb0ELb0ELb0ELb0ELb0ELb0ELb0ELb0EEENS1_21CollectiveEpilogueFwdINS6_IJSA_NS7_ILi512EEESA_EEES9_SC_SE_Li256ELb0ELb0ELb0ELb0EEENS1_30DynamicPersistentTileSchedulerILi256ELi32ELb0ELb0ELb1EEEEEEEEEvNT_6ParamsE --------------------------
	.section	.text._ZN7cutlass13device_kernelIN5flash11enable_sm90INS1_16FlashAttnFwdSm90INS1_25CollectiveMainloopFwdSm90ILi2EN4cute5tupleIJNS5_1CILi1EEES8_S8_EEENS6_IJNS7_ILi64EEESA_SA_EEELi512ENS_10bfloat16_tEfNS_4arch4Sm90ELb1ELb0ELb0ELb0ELb0ELb0ELb0ELb0ELb0ELb0ELb0ELb0EEENS1_21CollectiveEpilogueFwdINS6_IJSA_NS7_ILi512EEESA_EEES9_SC_SE_Li256ELb0ELb0ELb0ELb0EEENS1_30DynamicPersistentTileSchedulerILi256ELi32ELb0ELb0ELb1EEEEEEEEEvNT_6ParamsE,"ax",@progbits
	.align	128
.text._ZN7cutlass13device_kernelIN5flash11enable_sm90INS1_16FlashAttnFwdSm90INS1_25CollectiveMainloopFwdSm90ILi2EN4cute5tupleIJNS5_1CILi1EEES8_S8_EEENS6_IJNS7_ILi64EEESA_SA_EEELi512ENS_10bfloat16_tEfNS_4arch4Sm90ELb1ELb0ELb0ELb0ELb0ELb0ELb0ELb0ELb0ELb0ELb0ELb0EEENS1_21CollectiveEpilogueFwdINS6_IJSA_NS7_ILi512EEESA_EEES9_SC_SE_Li256ELb0ELb0ELb0ELb0EEENS1_30DynamicPersistentTileSchedulerILi256ELi32ELb0ELb0ELb1EEEEEEEEEvNT_6ParamsE:
        .type           _ZN7cutlass13device_kernelIN5flash11enable_sm90INS1_16FlashAttnFwdSm90INS1_25CollectiveMainloopFwdSm90ILi2EN4cute5tupleIJNS5_1CILi1EEES8_S8_EEENS6_IJNS7_ILi64EEESA_SA_EEELi512ENS_10bfloat16_tEfNS_4arch4Sm90ELb1ELb0ELb0ELb0ELb0ELb0ELb0ELb0ELb0ELb0ELb0ELb0EEENS1_21CollectiveEpilogueFwdINS6_IJSA_NS7_ILi512EEESA_EEES9_SC_SE_Li256ELb0ELb0ELb0ELb0EEENS1_30DynamicPersistentTileSchedulerILi256ELi32ELb0ELb0ELb1EEEEEEEEEvNT_6ParamsE,@function
        .size           _ZN7cutlass13device_kernelIN5flash11enable_sm90INS1_16FlashAttnFwdSm90INS1_25CollectiveMainloopFwdSm90ILi2EN4cute5tupleIJNS5_1CILi1EEES8_S8_EEENS6_IJNS7_ILi64EEESA_SA_EEELi512ENS_10bfloat16_tEfNS_4arch4Sm90ELb1ELb0ELb0ELb0ELb0ELb0ELb0ELb0ELb0ELb0ELb0ELb0EEENS1_21CollectiveEpilogueFwdINS6_IJSA_NS7_ILi512EEESA_EEES9_SC_SE_Li256ELb0ELb0ELb0ELb0EEENS1_30DynamicPersistentTileSchedulerILi256ELi32ELb0ELb0ELb1EEEEEEEEEvNT_6ParamsE,(.L_x_30 - _ZN7cutlass13device_kernelIN5flash11enable_sm90INS1_16FlashAttnFwdSm90INS1_25CollectiveMainloopFwdSm90ILi2EN4cute5tupleIJNS5_1CILi1EEES8_S8_EEENS6_IJNS7_ILi64EEESA_SA_EEELi512ENS_10bfloat16_tEfNS_4arch4Sm90ELb1ELb0ELb0ELb0ELb0ELb0ELb0ELb0ELb0ELb0ELb0ELb0EEENS1_21CollectiveEpilogueFwdINS6_IJSA_NS7_ILi512EEESA_EEES9_SC_SE_Li256ELb0ELb0ELb0ELb0EEENS1_30DynamicPersistentTileSchedulerILi256ELi32ELb0ELb0ELb1EEEEEEEEEvNT_6ParamsE)
        .other          _ZN7cutlass13device_kernelIN5flash11enable_sm90INS1_16FlashAttnFwdSm90INS1_25CollectiveMainloopFwdSm90ILi2EN4cute5tupleIJNS5_1CILi1EEES8_S8_EEENS6_IJNS7_ILi64EEESA_SA_EEELi512ENS_10bfloat16_tEfNS_4arch4Sm90ELb1ELb0ELb0ELb0ELb0ELb0ELb0ELb0ELb0ELb0ELb0ELb0EEENS1_21CollectiveEpilogueFwdINS6_IJSA_NS7_ILi512EEESA_EEES9_SC_SE_Li256ELb0ELb0ELb0ELb0EEENS1_30DynamicPersistentTileSchedulerILi256ELi32ELb0ELb0ELb1EEEEEEEEEvNT_6ParamsE,@"STO_CUDA_ENTRY STV_DEFAULT"
_ZN7cutlass13device_kernelIN5flash11enable_sm90INS1_16FlashAttnFwdSm90INS1_25CollectiveMainloopFwdSm90ILi2EN4cute5tupleIJNS5_1CILi1EEES8_S8_EEENS6_IJNS7_ILi64EEESA_SA_EEELi512ENS_10bfloat16_tEfNS_4arch4Sm90ELb1ELb0ELb0ELb0ELb0ELb0ELb0ELb0ELb0ELb0ELb0ELb0EEENS1_21CollectiveEpilogueFwdINS6_IJSA_NS7_ILi512EEESA_EEES9_SC_SE_Li256ELb0ELb0ELb0ELb0EEENS1_30DynamicPersistentTileSchedulerILi256ELi32ELb0ELb0ELb1EEEEEEEEEvNT_6ParamsE:
[----:B------:R-:W-:Y:S01]  /*0000*/  LDC R1, c[0x0][0x37c] ;  /* 0x0000df00ff017b82 */ /* 0x000fe20000000800 */
[----:B------:R-:W-:Y:S05]  /*0010*/  EXIT ;  /* 0x000000000000794d */ /* 0x000fea0003800000 */
.L_x_12:
        /* <DEDUP_REMOVED lines=14> */
.L_x_30:


//--------------------- .text._ZN7cutlass13device_kernelIN5flash11enable_sm90INS1_16FlashAttnFwdSm90INS1_25CollectiveMainloopFwdSm90ILi2EN4cute5tupleIJNS5_1CILi1EEES8_S8_EEENS6_IJNS7_ILi64EEESA_SA_EEELi512ENS_10bfloat16_tEfNS_4arch4Sm90ELb1ELb0ELb0ELb0ELb0ELb0ELb1ELb0ELb0ELb0ELb0ELb0EEENS1_21CollectiveEpilogueFwdINS6_IJSA_NS7_ILi512EEESA_EEES9_SC_SE_Li256ELb0ELb0ELb0ELb0EEENS1_30DynamicPersistentTileSchedulerILi256ELi32ELb0ELb0ELb1EEEEEEEEEvNT_6ParamsE --------------------------
	.section	.text._ZN7cutlass13device_kernelIN5flash11enable_sm90INS1_16FlashAttnFwdSm90INS1_25CollectiveMainloopFwdSm90ILi2EN4cute5tupleIJNS5_1CILi1EEES8_S8_EEENS6_IJNS7_ILi64EEESA_SA_EEELi512ENS_10bfloat16_tEfNS_4arch4Sm90ELb1ELb0ELb0ELb0ELb0ELb0ELb1ELb0ELb0ELb0ELb0ELb0EEENS1_21CollectiveEpilogueFwdINS6_IJSA_NS7_ILi512EEESA_EEES9_SC_SE_Li256ELb0ELb0ELb0ELb0EEENS1_30DynamicPersistentTileSchedulerILi256ELi32ELb0ELb0ELb1EEEEEEEEEvNT_6ParamsE,"ax",@progbits
	.align	128
.text._ZN7cutlass13device_kernelIN5flash11enable_sm90INS1_16FlashAttnFwdSm90INS1_25CollectiveMainloopFwdSm90ILi2EN4cute5tupleIJNS5_1CILi1EEES8_S8_EEENS6_IJNS7_ILi64EEESA_SA_EEELi512ENS_10bfloat16_tEfNS_4arch4Sm90ELb1ELb0ELb0ELb0ELb0ELb0ELb1ELb0ELb0ELb0ELb0ELb0EEENS1_21CollectiveEpilogueFwdINS6_IJSA_NS7_ILi512EEESA_EEES9_SC_SE_Li256ELb0ELb0ELb0ELb0EEENS1_30DynamicPersistentTileSchedulerILi256ELi32ELb0ELb0ELb1EEEEEEEEEvNT_6ParamsE:
        .type           _ZN7cutlass13device_kernelIN5flash11enable_sm90INS1_16FlashAttnFwdSm90INS1_25CollectiveMainloopFwdSm90ILi2EN4cute5tupleIJNS5_1CILi1EEES8_S8_EEENS6_IJNS7_ILi64EEESA_SA_EEELi512ENS_10bfloat16_tEfNS_4arch4Sm90ELb1ELb0ELb0ELb0ELb0ELb0ELb1ELb0ELb0ELb0ELb0ELb0EEENS1_21CollectiveEpilogueFwdINS6_IJSA_NS7_ILi512EEESA_EEES9_SC_SE_Li256ELb0ELb0ELb0ELb0EEENS1_30DynamicPersistentTileSchedulerILi256ELi32ELb0ELb0ELb1EEEEEEEEEvNT_6ParamsE,@function
        .size           _ZN7cutlass13device_kernelIN5flash11enable_sm90INS1_16FlashAttnFwdSm90INS1_25CollectiveMainloopFwdSm90ILi2EN4cute5tupleIJNS5_1CILi1EEES8_S8_EEENS6_IJNS7_ILi64EEESA_SA_EEELi512ENS_10bfloat16_tEfNS_4arch4Sm90ELb1ELb0ELb0ELb0ELb0ELb0ELb1ELb0ELb0ELb0ELb0ELb0EEENS1_21CollectiveEpilogueFwdINS6_IJSA_NS7_ILi512EEESA_EEES9_SC_SE_Li256ELb0ELb0ELb0ELb0EEENS1_30DynamicPersistentTileSchedulerILi256ELi32ELb0ELb0ELb1EEEEEEEEEvNT_6ParamsE,(.L_x_31 - _ZN7cutlass13device_kernelIN5flash11enable_sm90INS1_16FlashAttnFwdSm90INS1_25CollectiveMainloopFwdSm90ILi2EN4cute5tupleIJNS5_1CILi1EEES8_S8_EEENS6_IJNS7_ILi64EEESA_SA_EEELi512ENS_10bfloat16_tEfNS_4arch4Sm90ELb1ELb0ELb0ELb0ELb0ELb0ELb1ELb0ELb0ELb0ELb0ELb0EEENS1_21CollectiveEpilogueFwdINS6_IJSA_NS7_ILi512EEESA_EEES9_SC_SE_Li256ELb0ELb0ELb0ELb0EEENS1_30DynamicPersistentTileSchedulerILi256ELi32ELb0ELb0ELb1EEEEEEEEEvNT_6ParamsE)
        .other          _ZN7cutlass13device_kernelIN5flash11enable_sm90INS1_16FlashAttnFwdSm90INS1_25CollectiveMainloopFwdSm90ILi2EN4cute5tupleIJNS5_1CILi1EEES8_S8_EEENS6_IJNS7_ILi64EEESA_SA_EEELi512ENS_10bfloat16_tEfNS_4arch4Sm90ELb1ELb0ELb0ELb0ELb0ELb0ELb1ELb0ELb0ELb0ELb0ELb0EEENS1_21CollectiveEpilogueFwdINS6_IJSA_NS7_ILi512EEESA_EEES9_SC_SE_Li256ELb0ELb0ELb0ELb0EEENS1_30DynamicPersistentTileSchedulerILi256ELi32ELb0ELb0ELb1EEEEEEEEEvNT_6ParamsE,@"STO_CUDA_ENTRY STV_DEFAULT"
_ZN7cutlass13device_kernelIN5flash11enable_sm90INS1_16FlashAttnFwdSm90INS1_25CollectiveMainloopFwdSm90ILi2EN4cute5tupleIJNS5_1CILi1EEES8_S8_EEENS6_IJNS7_ILi64EEESA_SA_EEELi512ENS_10bfloat16_tEfNS_4arch4Sm90ELb1ELb0ELb0ELb0ELb0ELb0ELb1ELb0ELb0ELb0ELb0ELb0EEENS1_21CollectiveEpilogueFwdINS6_IJSA_NS7_ILi512EEESA_EEES9_SC_SE_Li256ELb0ELb0ELb0ELb0EEENS1_30DynamicPersistentTileSchedulerILi256ELi32ELb0ELb0ELb1EEEEEEEEEvNT_6ParamsE:
[----:B------:R-:W-:Y:S01]  /*0000*/  LDC R1, c[0x0][0x37c] ;  /* 0x0000df00ff017b82 */ /* 0x000fe20000000800 */
[----:B------:R-:W-:Y:S05]  /*0010*/  EXIT ;  /* 0x000000000000794d */ /* 0x000fea0003800000 */
.L_x_13:
        /* <DEDUP_REMOVED lines=14> */
.L_x_31:


//--------------------- .text._ZN7cutlass13device_kernelIN5flash11enable_sm90INS1_16FlashAttnFwdSm90INS1_25CollectiveMainloopFwdSm90ILi2EN4cute5tupleIJNS5_1CILi1EEES8_S8_EEENS6_IJNS7_ILi64EEESA_SA_EEELi512ENS_10bfloat16_tEfNS_4arch4Sm90ELb1ELb0ELb0ELb1ELb0ELb0ELb0ELb0ELb0ELb0ELb0ELb0EEENS1_21CollectiveEpilogueFwdINS6_IJSA_NS7_ILi512EEESA_EEES9_SC_SE_Li256ELb1ELb0ELb0ELb0EEENS1_36VarlenDynamicPersistentTileSchedulerILi64ELi64ELi256ELi32ELb0ELb0ELb1ELb1ELb1ELb1EEEEEEEEEvNT_6ParamsE --------------------------
	.section	.text._ZN7cutlass13device_kernelIN5flash11enable_sm90INS1_16FlashAttnFwdSm90INS1_25CollectiveMainloopFwdSm90ILi2EN4cute5tupleIJNS5_1CILi1EEES8_S8_EEENS6_IJNS7_ILi64EEESA_SA_EEELi512ENS_10bfloat16_tEfNS_4arch4Sm90ELb1ELb0ELb0ELb1ELb0ELb0ELb0ELb0ELb0ELb0ELb0ELb0EEENS1_21CollectiveEpilogueFwdINS6_IJSA_NS7_ILi512EEESA_EEES9_SC_SE_Li256ELb1ELb0ELb0ELb0EEENS1_36VarlenDynamicPersistentTileSchedulerILi64ELi64ELi256ELi32ELb0ELb0ELb1ELb1ELb1ELb1EEEEEEEEEvNT_6ParamsE,"ax",@progbits
	.align	128
.text._ZN7cutlass13device_kernelIN5flash11enable_sm90INS1_16FlashAttnFwdSm90INS1_25CollectiveMainloopFwdSm90ILi2EN4cute5tupleIJNS5_1CILi1EEES8_S8_EEENS6_IJNS7_ILi64EEESA_SA_EEELi512ENS_10bfloat16_tEfNS_4arch4Sm90ELb1ELb0ELb0ELb1ELb0ELb0ELb0ELb0ELb0ELb0ELb0ELb0EEENS1_21CollectiveEpilogueFwdINS6_IJSA_NS7_ILi512EEESA_EEES9_SC_SE_Li256ELb1ELb0ELb0ELb0EEENS1_36VarlenDynamicPersistentTileSchedulerILi64ELi64ELi256ELi32ELb0ELb0ELb1ELb1ELb1ELb1EEEEEEEEEvNT_6ParamsE:
        .type           _ZN7cutlass13device_kernelIN5flash11enable_sm90INS1_16FlashAttnFwdSm90INS1_25CollectiveMainloopFwdSm90ILi2EN4cute5tupleIJNS5_1CILi1EEES8_S8_EEENS6_IJNS7_ILi64EEESA_SA_EEELi512ENS_10bfloat16_tEfNS_4arch4Sm90ELb1ELb0ELb0ELb1ELb0ELb0ELb0ELb0ELb0ELb0ELb0ELb0EEENS1_21CollectiveEpilogueFwdINS6_IJSA_NS7_ILi512EEESA_EEES9_SC_SE_Li256ELb1ELb0ELb0ELb0EEENS1_36VarlenDynamicPersistentTileSchedulerILi64ELi64ELi256ELi32ELb0ELb0ELb1ELb1ELb1ELb1EEEEEEEEEvNT_6ParamsE,@function
        .size           _ZN7cutlass13device_kernelIN5flash11enable_sm90INS1_16FlashAttnFwdSm90INS1_25CollectiveMainloopFwdSm90ILi2EN4cute5tupleIJNS5_1CILi1EEES8_S8_EEENS6_IJNS7_ILi64EEESA_SA_EEELi512ENS_10bfloat16_tEfNS_4arch4Sm90ELb1ELb0ELb0ELb1ELb0ELb0ELb0ELb0ELb0ELb0ELb0ELb0EEENS1_21CollectiveEpilogueFwdINS6_IJSA_NS7_ILi512EEESA_EEES9_SC_SE_Li256ELb1ELb0ELb0ELb0EEENS1_36VarlenDynamicPersistentTileSchedulerILi64ELi64ELi256ELi32ELb0ELb0ELb1ELb1ELb1ELb1EEEEEEEEEvNT_6ParamsE,(.L_x_32 - _ZN7cutlass13device_kernelIN5flash11enable_sm90INS1_16FlashAttnFwdSm90INS1_25CollectiveMainloopFwdSm90ILi2EN4cute5tupleIJNS5_1CILi1EEES8_S8_EEENS6_IJNS7_ILi64EEESA_SA_EEELi512ENS_10bfloat16_tEfNS_4arch4Sm90ELb1ELb0ELb0ELb1ELb0ELb0ELb0ELb0ELb0ELb0ELb0ELb0EEENS1_21CollectiveEpilogueFwdINS6_IJSA_NS7_ILi512EEESA_EEES9_SC_SE_Li256ELb1ELb0ELb0ELb0EEENS1_36VarlenDynamicPersistentTileSchedulerILi64ELi64ELi256ELi32ELb0ELb0ELb1ELb1ELb1ELb1EEEEEEEEEvNT_6ParamsE)
        .other          _ZN7cutlass13device_kernelIN5flash11enable_sm90INS1_16FlashAttnFwdSm90INS1_25CollectiveMainloopFwdSm90ILi2EN4cute5tupleIJNS5_1CILi1EEES8_S8_EEENS6_IJNS7_ILi64EEESA_SA_EEELi512ENS_10bfloat16_tEfNS_4arch4Sm90ELb1ELb0ELb0ELb1ELb0ELb0ELb0ELb0ELb0ELb0ELb0ELb0EEENS1_21CollectiveEpilogueFwdINS6_IJSA_NS7_ILi512EEESA_EEES9_SC_SE_Li256ELb1ELb0ELb0ELb0EEENS1_36VarlenDynamicPersistentTileSchedulerILi64ELi64ELi256ELi32ELb0ELb0ELb1ELb1ELb1ELb1EEEEEEEEEvNT_6ParamsE,@"STO_CUDA_ENTRY STV_DEFAULT"
_ZN7cutlass13device_kernelIN5flash11enable_sm90INS1_16FlashAttnFwdSm90INS1_25CollectiveMainloopFwdSm90ILi2EN4cute5tupleIJNS5_1CILi1EEES8_S8_EEENS6_IJNS7_ILi64EEESA_SA_EEELi512ENS_10bfloat16_tEfNS_4arch4Sm90ELb1ELb0ELb0ELb1ELb0ELb0ELb0ELb0ELb0ELb0ELb0ELb0EEENS1_21CollectiveEpilogueFwdINS6_IJSA_NS7_ILi512EEESA_EEES9_SC_SE_Li256ELb1ELb0ELb0ELb0EEENS1_36VarlenDynamicPersistentTileSchedulerILi64ELi64ELi256ELi32ELb0ELb0ELb1ELb1ELb1ELb1EEEEEEEEEvNT_6ParamsE:
[----:B------:R-:W-:Y:S01]  /*0000*/  LDC R1, c[0x0][0x37c] ;  /* 0x0000df00ff017b82 */ /* 0x000fe20000000800 */
[----:B------:R-:W-:Y:S05]  /*0010*/  EXIT ;  /* 0x000000000000794d */ /* 0x000fea0003800000 */
.L_x_14:
        /* <DEDUP_REMOVED lines=14> */
.L_x_32:


//--------------------- .text._ZN7cutlass13device_kernelIN5flash11enable_sm90INS1_16FlashAttnFwdSm90INS1_25CollectiveMainloopFwdSm90ILi2EN4cute5tupleIJNS5_1CILi1EEES8_S8_EEENS6_IJNS7_ILi64EEESA_SA_EEELi512ENS_10bfloat16_tEfNS_4arch4Sm90ELb1ELb0ELb0ELb1ELb0ELb1ELb0ELb0ELb0ELb0ELb0ELb0EEENS1_21CollectiveEpilogueFwdINS6_IJSA_NS7_ILi512EEESA_EEES9_SC_SE_Li256ELb1ELb0ELb0ELb0EEENS1_36VarlenDynamicPersistentTileSchedulerILi64ELi64ELi256ELi32ELb0ELb0ELb1ELb1ELb1ELb1EEEEEEEEEvNT_6ParamsE --------------------------
	.section	.text._ZN7cutlass13device_kernelIN5flash11enable_sm90INS1_16FlashAttnFwdSm90INS1_25CollectiveMainloopFwdSm90ILi2EN4cute5tupleIJNS5_1CILi1EEES8_S8_EEENS6_IJNS7_ILi64EEESA_SA_EEELi512ENS_10bfloat16_tEfNS_4arch4Sm90ELb1ELb0ELb0ELb1ELb0ELb1ELb0ELb0ELb0ELb0ELb0ELb0EEENS1_21CollectiveEpilogueFwdINS6_IJSA_NS7_ILi512EEESA_EEES9_SC_SE_Li256ELb1ELb0ELb0ELb0EEENS1_36VarlenDynamicPersistentTileSchedulerILi64ELi64ELi256ELi32ELb0ELb0ELb1ELb1ELb1ELb1EEEEEEEEEvNT_6ParamsE,"ax",@progbits
	.align	128
.text._ZN7cutlass13device_kernelIN5flash11enable_sm90INS1_16FlashAttnFwdSm90INS1_25CollectiveMainloopFwdSm90ILi2EN4cute5tupleIJNS5_1CILi1EEES8_S8_EEENS6_IJNS7_ILi64EEESA_SA_EEELi512ENS_10bfloat16_tEfNS_4arch4Sm90ELb1ELb0ELb0ELb1ELb0ELb1ELb0ELb0ELb0ELb0ELb0ELb0EEENS1_21CollectiveEpilogueFwdINS6_IJSA_NS7_ILi512EEESA_EEES9_SC_SE_Li256ELb1ELb0ELb0ELb0EEENS1_36VarlenDynamicPersistentTileSchedulerILi64ELi64ELi256ELi32ELb0ELb0ELb1ELb1ELb1ELb1EEEEEEEEEvNT_6ParamsE:
        .type           _ZN7cutlass13device_kernelIN5flash11enable_sm90INS1_16FlashAttnFwdSm90INS1_25CollectiveMainloopFwdSm90ILi2EN4cute5tupleIJNS5_1CILi1EEES8_S8_EEENS6_IJNS7_ILi64EEESA_SA_EEELi512ENS_10bfloat16_tEfNS_4arch4Sm90ELb1ELb0ELb0ELb1ELb0ELb1ELb0ELb0ELb0ELb0ELb0ELb0EEENS1_21CollectiveEpilogueFwdINS6_IJSA_NS7_ILi512EEESA_EEES9_SC_SE_Li256ELb1ELb0ELb0ELb0EEENS1_36VarlenDynamicPersistentTileSchedulerILi64ELi64ELi256ELi32ELb0ELb0ELb1ELb1ELb1ELb1EEEEEEEEEvNT_6ParamsE,@function
        .size           _ZN7cutlass13device_kernelIN5flash11enable_sm90INS1_16FlashAttnFwdSm90INS1_25CollectiveMainloopFwdSm90ILi2EN4cute5tupleIJNS5_1CILi1EEES8_S8_EEENS6_IJNS7_ILi64EEESA_SA_EEELi512ENS_10bfloat16_tEfNS_4arch4Sm90ELb1ELb0ELb0ELb1ELb0ELb1ELb0ELb0ELb0ELb0ELb0ELb0EEENS1_21CollectiveEpilogueFwdINS6_IJSA_NS7_ILi512EEESA_EEES9_SC_SE_Li256ELb1ELb0ELb0ELb0EEENS1_36VarlenDynamicPersistentTileSchedulerILi64ELi64ELi256ELi32ELb0ELb0ELb1ELb1ELb1ELb1EEEEEEEEEvNT_6ParamsE,(.L_x_33 - _ZN7cutlass13device_kernelIN5flash11enable_sm90INS1_16FlashAttnFwdSm90INS1_25CollectiveMainloopFwdSm90ILi2EN4cute5tupleIJNS5_1CILi1EEES8_S8_EEENS6_IJNS7_ILi64EEESA_SA_EEELi512ENS_10bfloat16_tEfNS_4arch4Sm90ELb1ELb0ELb0ELb1ELb0ELb1ELb0ELb0ELb0ELb0ELb0ELb0EEENS1_21CollectiveEpilogueFwdINS6_IJSA_NS7_ILi512EEESA_EEES9_SC_SE_Li256ELb1ELb0ELb0ELb0EEENS1_36VarlenDynamicPersistentTileSchedulerILi64ELi64ELi256ELi32ELb0ELb0ELb1ELb1ELb1ELb1EEEEEEEEEvNT_6ParamsE)
        .other          _ZN7cutlass13device_kernelIN5flash11enable_sm90INS1_16FlashAttnFwdSm90INS1_25CollectiveMainloopFwdSm90ILi2EN4cute5tupleIJNS5_1CILi1EEES8_S8_EEENS6_IJNS7_ILi64EEESA_SA_EEELi512ENS_10bfloat16_tEfNS_4arch4Sm90ELb1ELb0ELb0ELb1ELb0ELb1ELb0ELb0ELb0ELb0ELb0ELb0EEENS1_21CollectiveEpilogueFwdINS6_IJSA_NS7_ILi512EEESA_EEES9_SC_SE_Li256ELb1ELb0ELb0ELb0EEENS1_36VarlenDynamicPersistentTileSchedulerILi64ELi64ELi256ELi32ELb0ELb0ELb1ELb1ELb1ELb1EEEEEEEEEvNT_6ParamsE,@"STO_CUDA_ENTRY STV_DEFAULT"
_ZN7cutlass13device_kernelIN5flash11enable_sm90INS1_16FlashAttnFwdSm90INS1_25CollectiveMainloopFwdSm90ILi2EN4cute5tupleIJNS5_1CILi1EEES8_S8_EEENS6_IJNS7_ILi64EEESA_SA_EEELi512ENS_10bfloat16_tEfNS_4arch4Sm90ELb1ELb0ELb0ELb1ELb0ELb1ELb0ELb0ELb0ELb0ELb0ELb0EEENS1_21CollectiveEpilogueFwdINS6_IJSA_NS7_ILi512EEESA_EEES9_SC_SE_Li256ELb1ELb0ELb0ELb0EEENS1_36VarlenDynamicPersistentTileSchedulerILi64ELi64ELi256ELi32ELb0ELb0ELb1ELb1ELb1ELb1EEEEEEEEEvNT_6ParamsE:
[----:B------:R-:W-:Y:S01]  /*0000*/  LDC R1, c[0x0][0x37c] ;  /* 0x0000df00ff017b82 */ /* 0x000fe20000000800 */
[----:B------:R-:W-:Y:S05]  /*0010*/  EXIT ;  /* 0x000000000000794d */ /* 0x000fea0003800000 */
.L_x_15:
        /* <DEDUP_REMOVED lines=14> */
.L_x_33:


//--------------------- .text._ZN7cutlass13device_kernelIN5flash11enable_sm90INS1_16FlashAttnFwdSm90INS1_25CollectiveMainloopFwdSm90ILi2EN4cute5tupleIJNS5_1CILi1EEES8_S8_EEENS6_IJNS7_ILi64EEESA_SA_EEELi512ENS_10bfloat16_tEfNS_4arch4Sm90ELb1ELb0ELb0ELb1ELb0ELb0ELb1ELb0ELb0ELb0ELb0ELb0EEENS1_21CollectiveEpilogueFwdINS6_IJSA_NS7_ILi512EEESA_EEES9_SC_SE_Li256ELb1ELb0ELb0ELb0EEENS1_36VarlenDynamicPersistentTileSchedulerILi64ELi64ELi256ELi32ELb0ELb0ELb1ELb1ELb1ELb1EEEEEEEEEvNT_6ParamsE --------------------------
	.section	.text._ZN7cutlass13device_kernelIN5flash11enable_sm90INS1_16FlashAttnFwdSm90INS1_25CollectiveMainloopFwdSm90ILi2EN4cute5tupleIJNS5_1CILi1EEES8_S8_EEENS6_IJNS7_ILi64EEESA_SA_EEELi512ENS_10bfloat16_tEfNS_4arch4Sm90ELb1ELb0ELb0ELb1ELb0ELb0ELb1ELb0ELb0ELb0ELb0ELb0EEENS1_21CollectiveEpilogueFwdINS6_IJSA_NS7_ILi512EEESA_EEES9_SC_SE_Li256ELb1ELb0ELb0ELb0EEENS1_36VarlenDynamicPersistentTileSchedulerILi64ELi64ELi256ELi32ELb0ELb0ELb1ELb1ELb1ELb1EEEEEEEEEvNT_6ParamsE,"ax",@progbits
	.align	128
.text._ZN7cutlass13device_kernelIN5flash11enable_sm90INS1_16FlashAttnFwdSm90INS1_25CollectiveMainloopFwdSm90ILi2EN4cute5tupleIJNS5_1CILi1EEES8_S8_EEENS6_IJNS7_ILi64EEESA_SA_EEELi512ENS_10bfloat16_tEfNS_4arch4Sm90ELb1ELb0ELb0ELb1ELb0ELb0ELb1ELb0ELb0ELb0ELb0ELb0EEENS1_21CollectiveEpilogueFwdINS6_IJSA_NS7_ILi512EEESA_EEES9_SC_SE_Li256ELb1ELb0ELb0ELb0EEENS1_36VarlenDynamicPersistentTileSchedulerILi64ELi64ELi256ELi32ELb0ELb0ELb1ELb1ELb1ELb1EEEEEEEEEvNT_6ParamsE:
        .type           _ZN7cutlass13device_kernelIN5flash11enable_sm90INS1_16FlashAttnFwdSm90INS1_25CollectiveMainloopFwdSm90ILi2EN4cute5tupleIJNS5_1CILi1EEES8_S8_EEENS6_IJNS7_ILi64EEESA_SA_EEELi512ENS_10bfloat16_tEfNS_4arch4Sm90ELb1ELb0ELb0ELb1ELb0ELb0ELb1ELb0ELb0ELb0ELb0ELb0EEENS1_21CollectiveEpilogueFwdINS6_IJSA_NS7_ILi512EEESA_EEES9_SC_SE_Li256ELb1ELb0ELb0ELb0EEENS1_36VarlenDynamicPersistentTileSchedulerILi64ELi64ELi256ELi32ELb0ELb0ELb1ELb1ELb1ELb1EEEEEEEEEvNT_6ParamsE,@function
        .size           _ZN7cutlass13device_kernelIN5flash11enable_sm90INS1_16FlashAttnFwdSm90INS1_25CollectiveMainloopFwdSm90ILi2EN4cute5tupleIJNS5_1CILi1EEES8_S8_EEENS6_IJNS7_ILi64EEESA_SA_EEELi512ENS_10bfloat16_tEfNS_4arch4Sm90ELb1ELb0ELb0ELb1ELb0ELb0ELb1ELb0ELb0ELb0ELb0ELb0EEENS1_21CollectiveEpilogueFwdINS6_IJSA_NS7_ILi512EEESA_EEES9_SC_SE_Li256ELb1ELb0ELb0ELb0EEENS1_36VarlenDynamicPersistentTileSchedulerILi64ELi64ELi256ELi32ELb0ELb0ELb1ELb1ELb1ELb1EEEEEEEEEvNT_6ParamsE,(.L_x_34 - _ZN7cutlass13device_kernelIN5flash11enable_sm90INS1_16FlashAttnFwdSm90INS1_25CollectiveMainloopFwdSm90ILi2EN4cute5tupleIJNS5_1CILi1EEES8_S8_EEENS6_IJNS7_ILi64EEESA_SA_EEELi512ENS_10bfloat16_tEfNS_4arch4Sm90ELb1ELb0ELb0ELb1ELb0ELb0ELb1ELb0ELb0ELb0ELb0ELb0EEENS1_21CollectiveEpilogueFwdINS6_IJSA_NS7_ILi512EEESA_EEES9_SC_SE_Li256ELb1ELb0ELb0ELb0EEENS1_36VarlenDynamicPersistentTileSchedulerILi64ELi64ELi256ELi32ELb0ELb0ELb1ELb1ELb1ELb1EEEEEEEEEvNT_6ParamsE)
        .other          _ZN7cutlass13device_kernelIN5flash11enable_sm90INS1_16FlashAttnFwdSm90INS1_25CollectiveMainloopFwdSm90ILi2EN4cute5tupleIJNS5_1CILi1EEES8_S8_EEENS6_IJNS7_ILi64EEESA_SA_EEELi512ENS_10bfloat16_tEfNS_4arch4Sm90ELb1ELb0ELb0ELb1ELb0ELb0ELb1ELb0ELb0ELb0ELb0ELb0EEENS1_21CollectiveEpilogueFwdINS6_IJSA_NS7_ILi512EEESA_EEES9_SC_SE_Li256ELb1ELb0ELb0ELb0EEENS1_36VarlenDynamicPersistentTileSchedulerILi64ELi64ELi256ELi32ELb0ELb0ELb1ELb1ELb1ELb1EEEEEEEEEvNT_6ParamsE,@"STO_CUDA_ENTRY STV_DEFAULT"
_ZN7cutlass13device_kernelIN5flash11enable_sm90INS1_16FlashAttnFwdSm90INS1_25CollectiveMainloopFwdSm90ILi2EN4cute5tupleIJNS5_1CILi1EEES8_S8_EEENS6_IJNS7_ILi64EEESA_SA_EEELi512ENS_10bfloat16_tEfNS_4arch4Sm90ELb1ELb0ELb0ELb1ELb0ELb0ELb1ELb0ELb0ELb0ELb0ELb0EEENS1_21CollectiveEpilogueFwdINS6_IJSA_NS7_ILi512EEESA_EEES9_SC_SE_Li256ELb1ELb0ELb0ELb0EEENS1_36VarlenDynamicPersistentTileSchedulerILi64ELi64ELi256ELi32ELb0ELb0ELb1ELb1ELb1ELb1EEEEEEEEEvNT_6ParamsE:
[----:B------:R-:W-:Y:S01]  /*0000*/  LDC R1, c[0x0][0x37c] ;  /* 0x0000df00ff017b82 */ /* 0x000fe20000000800 */
[----:B------:R-:W-:Y:S05]  /*0010*/  EXIT ;  /* 0x000000000000794d */ /* 0x000fea0003800000 */
.L_x_16:
        /* <DEDUP_REMOVED lines=14> */
.L_x_34:


//--------------------- .text._ZN7cutlass13device_kernelIN5flash11enable_sm90INS1_16FlashAttnFwdSm90INS1_25CollectiveMainloopFwdSm90ILi2EN4cute5tupleIJNS5_1CILi1EEES8_S8_EEENS6_IJNS7_ILi64EEESA_SA_EEELi512ENS_10bfloat16_tEfNS_4arch4Sm90ELb1ELb0ELb0ELb1ELb0ELb1ELb1ELb0ELb0ELb0ELb0ELb0EEENS1_21CollectiveEpilogueFwdINS6_IJSA_NS7_ILi512EEESA_EEES9_SC_SE_Li256ELb1ELb0ELb0ELb0EEENS1_36VarlenDynamicPersistentTileSchedulerILi64ELi64ELi256ELi32ELb0ELb0ELb1ELb1ELb1ELb1EEEEEEEEEvNT_6ParamsE --------------------------
	.section	.text._ZN7cutlass13device_kernelIN5flash11enable_sm90INS1_16FlashAttnFwdSm90INS1_25CollectiveMainloopFwdSm90ILi2EN4cute5tupleIJNS5_1CILi1EEES8_S8_EEENS6_IJNS7_ILi64EEESA_SA_EEELi512ENS_10bfloat16_tEfNS_4arch4Sm90ELb1ELb0ELb0ELb1ELb0ELb1ELb1ELb0ELb0ELb0ELb0ELb0EEENS1_21CollectiveEpilogueFwdINS6_IJSA_NS7_ILi512EEESA_EEES9_SC_SE_Li256ELb1ELb0ELb0ELb0EEENS1_36VarlenDynamicPersistentTileSchedulerILi64ELi64ELi256ELi32ELb0ELb0ELb1ELb1ELb1ELb1EEEEEEEEEvNT_6ParamsE,"ax",@progbits
	.align	128
.text._ZN7cutlass13device_kernelIN5flash11enable_sm90INS1_16FlashAttnFwdSm90INS1_25CollectiveMainloopFwdSm90ILi2EN4cute5tupleIJNS5_1CILi1EEES8_S8_EEENS6_IJNS7_ILi64EEESA_SA_EEELi512ENS_10bfloat16_tEfNS_4arch4Sm90ELb1ELb0ELb0ELb1ELb0ELb1ELb1ELb0ELb0ELb0ELb0ELb0EEENS1_21CollectiveEpilogueFwdINS6_IJSA_NS7_ILi512EEESA_EEES9_SC_SE_Li256ELb1ELb0ELb0ELb0EEENS1_36VarlenDynamicPersistentTileSchedulerILi64ELi64ELi256ELi32ELb0ELb0ELb1ELb1ELb1ELb1EEEEEEEEEvNT_6ParamsE:
        .type           _ZN7cutlass13device_kernelIN5flash11enable_sm90INS1_16FlashAttnFwdSm90INS1_25CollectiveMainloopFwdSm90ILi2EN4cute5tupleIJNS5_1CILi1EEES8_S8_EEENS6_IJNS7_ILi64EEESA_SA_EEELi512ENS_10bfloat16_tEfNS_4arch4Sm90ELb1ELb0ELb0ELb1ELb0ELb1ELb1ELb0ELb0ELb0ELb0ELb0EEENS1_21CollectiveEpilogueFwdINS6_IJSA_NS7_ILi512EEESA_EEES9_SC_SE_Li256ELb1ELb0ELb0ELb0EEENS1_36VarlenDynamicPersistentTileSchedulerILi64ELi64ELi256ELi32ELb0ELb0ELb1ELb1ELb1ELb1EEEEEEEEEvNT_6ParamsE,@function
        .size           _ZN7cutlass13device_kernelIN5flash11enable_sm90INS1_16FlashAttnFwdSm90INS1_25CollectiveMainloopFwdSm90ILi2EN4cute5tupleIJNS5_1CILi1EEES8_S8_EEENS6_IJNS7_ILi64EEESA_SA_EEELi512ENS_10bfloat16_tEfNS_4arch4Sm90ELb1ELb0ELb0ELb1ELb0ELb1ELb1ELb0ELb0ELb0ELb0ELb0EEENS1_21CollectiveEpilogueFwdINS6_IJSA_NS7_ILi512EEESA_EEES9_SC_SE_Li256ELb1ELb0ELb0ELb0EEENS1_36VarlenDynamicPersistentTileSchedulerILi64ELi64ELi256ELi32ELb0ELb0ELb1ELb1ELb1ELb1EEEEEEEEEvNT_6ParamsE,(.L_x_35 - _ZN7cutlass13device_kernelIN5flash11enable_sm90INS1_16FlashAttnFwdSm90INS1_25CollectiveMainloopFwdSm90ILi2EN4cute5tupleIJNS5_1CILi1EEES8_S8_EEENS6_IJNS7_ILi64EEESA_SA_EEELi512ENS_10bfloat16_tEfNS_4arch4Sm90ELb1ELb0ELb0ELb1ELb0ELb1ELb1ELb0ELb0ELb0ELb0ELb0EEENS1_21CollectiveEpilogueFwdINS6_IJSA_NS7_ILi512EEESA_EEES9_SC_SE_Li256ELb1ELb0ELb0ELb0EEENS1_36VarlenDynamicPersistentTileSchedulerILi64ELi64ELi256ELi32ELb0ELb0ELb1ELb1ELb1ELb1EEEEEEEEEvNT_6ParamsE)
        .other          _ZN7cutlass13device_kernelIN5flash11enable_sm90INS1_16FlashAttnFwdSm90INS1_25CollectiveMainloopFwdSm90ILi2EN4cute5tupleIJNS5_1CILi1EEES8_S8_EEENS6_IJNS7_ILi64EEESA_SA_EEELi512ENS_10bfloat16_tEfNS_4arch4Sm90ELb1ELb0ELb0ELb1ELb0ELb1ELb1ELb0ELb0ELb0ELb0ELb0EEENS1_21CollectiveEpilogueFwdINS6_IJSA_NS7_ILi512EEESA_EEES9_SC_SE_Li256ELb1ELb0ELb0ELb0EEENS1_36VarlenDynamicPersistentTileSchedulerILi64ELi64ELi256ELi32ELb0ELb0ELb1ELb1ELb1ELb1EEEEEEEEEvNT_6ParamsE,@"STO_CUDA_ENTRY STV_DEFAULT"
_ZN7cutlass13device_kernelIN5flash11enable_sm90INS1_16FlashAttnFwdSm90INS1_25CollectiveMainloopFwdSm90ILi2EN4cute5tupleIJNS5_1CILi1EEES8_S8_EEENS6_IJNS7_ILi64EEESA_SA_EEELi512ENS_10bfloat16_tEfNS_4arch4Sm90ELb1ELb0ELb0ELb1ELb0ELb1ELb1ELb0ELb0ELb0ELb0ELb0EEENS1_21CollectiveEpilogueFwdINS6_IJSA_NS7_ILi512EEESA_EEES9_SC_SE_Li256ELb1ELb0ELb0ELb0EEENS1_36VarlenDynamicPersistentTileSchedulerILi64ELi64ELi256ELi32ELb0ELb0ELb1ELb1ELb1ELb1EEEEEEEEEvNT_6ParamsE:
[----:B------:R-:W-:Y:S01]  /*0000*/  LDC R1, c[0x0][0x37c] ;  /* 0x0000df00ff017b82 */ /* 0x000fe20000000800 */
[----:B------:R-:W-:Y:S05]  /*0010*/  EXIT ;  /* 0x000000000000794d */ /* 0x000fea0003800000 */
.L_x_17:
        /* <DEDUP_REMOVED lines=14> */
.L_x_35:


//--------------------- .nv.shared.reserved.0     --------------------------
	.section	.nv.shared.reserved.0,"aw",@nobits
	.weak		__nv_reservedSMEM_offset_0_alias
	.size		__nv_reservedSMEM_offset_0_alias, 0, 64
	.other		__nv_reservedSMEM_offset_0_alias,@"STO_CUDA_RESERVED_SHARED STV_DEFAULT"
__nv_reservedSMEM_offset_0_alias:
	.zero		0
	.zero		64


//--------------------- .nv.global                --------------------------
	.section	.nv.global,"aw",@nobits
.nv.global:
	.type		_ZN69_INTERNAL_181b2129_33_flash_fwd_hdim64_512_bf16_sm90_cu_ceb34e2a_33934cute1_E,@object
	.size		_ZN69_INTERNAL_181b2129_33_flash_fwd_hdim64_512_bf16_sm90_cu_ceb34e2a_33934cute1_E,(_ZN69_INTERNAL_181b2129_33_flash_fwd_hdim64_512_bf16_sm90_cu_ceb34e2a_33934cuda3std3__45__cpo6cbeginE - _ZN69_INTERNAL_181b2129_33_flash_fwd_hdim64_512_bf16_sm90_cu_ceb34e2a_33934cute1_E)
_ZN69_INTERNAL_181b2129_33_flash_fwd_hdim64_512_bf16_sm90_cu_ceb34e2a_33934cute1_E:
	.zero		1
	.type		_ZN69_INTERNAL_181b2129_33_flash_fwd_hdim64_512_bf16_sm90_cu_ceb34e2a_33934cuda3std3__45__cpo6cbeginE,@object
	.size		_ZN69_INTERNAL_181b2129_33_flash_fwd_hdim64_512_bf16_sm90_cu_ceb34e2a_33934cuda3std3__45__cpo6cbeginE,(_ZN69_INTERNAL_181b2129_33_flash_fwd_hdim64_512_bf16_sm90_cu_ceb34e2a_33934cuda3std3__48in_placeE - _ZN69_INTERNAL_181b2129_33_flash_fwd_hdim64_512_bf16_sm90_cu_ceb34e2a_33934cuda3std3__45__cpo6cbeginE)
_ZN69_INTERNAL_181b2129_33_flash_fwd_hdim64_512_bf16_sm90_cu_ceb34e2a_33934cuda3std3__45__cpo6cbeginE:
	.zero		1
	.type		_ZN69_INTERNAL_181b2129_33_flash_fwd_hdim64_512_bf16_sm90_cu_ceb34e2a_33934cuda3std3__48in_placeE,@object
	.size		_ZN69_INTERNAL_181b2129_33_flash_fwd_hdim64_512_bf16_sm90_cu_ceb34e2a_33934cuda3std3__48in_placeE,(_ZN69_INTERNAL_181b2129_33_flash_fwd_hdim64_512_bf16_sm90_cu_ceb34e2a_33934cuda3std6ranges3__45__cpo9iter_moveE - _ZN69_INTERNAL_181b2129_33_flash_fwd_hdim64_512_bf16_sm90_cu_ceb34e2a_33934cuda3std3__48in_placeE)
_ZN69_INTERNAL_181b2129_33_flash_fwd_hdim64_512_bf16_sm90_cu_ceb34e2a_33934cuda3std3__48in_placeE:
	.zero		1
	.type		_ZN69_INTERNAL_181b2129_33_flash_fwd_hdim64_512_bf16_sm90_cu_ceb34e2a_33934cuda3std6ranges3__45__cpo9iter_moveE,@object
	.size		_ZN69_INTERNAL_181b2129_33_flash_fwd_hdim64_512_bf16_sm90_cu_ceb34e2a_33934cuda3std6ranges3__45__cpo9iter_moveE,(_ZN69_INTERNAL_181b2129_33_flash_fwd_hdim64_512_bf16_sm90_cu_ceb34e2a_33934cuda3std3__45__cpo5beginE - _ZN69_INTERNAL_181b2129_33_flash_fwd_hdim64_512_bf16_sm90_cu_ceb34e2a_33934cuda3std6ranges3__45__cpo9iter_moveE)
_ZN69_INTERNAL_181b2129_33_flash_fwd_hdim64_512_bf16_sm90_cu_ceb34e2a_33934cuda3std6ranges3__45__cpo9iter_moveE:
	.zero		1
	.type		_ZN69_INTERNAL_181b2129_33_flash_fwd_hdim64_512_bf16_sm90_cu_ceb34e2a_33934cuda3std3__45__cpo5beginE,@object
	.size		_ZN69_INTERNAL_181b2129_33_flash_fwd_hdim64_512_bf16_sm90_cu_ceb34e2a_33934cuda3std3__45__cpo5beginE,(_ZN69_INTERNAL_181b2129_33_flash_fwd_hdim64_512_bf16_sm90_cu_ceb34e2a_33934cuda3std3__471_GLOBAL__N__181b2129_33_flash_fwd_hdim64_512_bf16_sm90_cu_ceb34e2a_33936ignoreE - _ZN69_INTERNAL_181b2129_33_flash_fwd_hdim64_512_bf16_sm90_cu_ceb34e2a_33934cuda3std3__45__cpo5beginE)
_ZN69_INTERNAL_181b2129_33_flash_fwd_hdim64_512_bf16_sm90_cu_ceb34e2a_33934cuda3std3__45__cpo5beginE:
	.zero		1
	.type		_ZN69_INTERNAL_181b2129_33_flash_fwd_hdim64_512_bf16_sm90_cu_ceb34e2a_33934cuda3std3__471_GLOBAL__N__181b2129_33_flash_fwd_hdim64_512_bf16_sm90_cu_ceb34e2a_33936ignoreE,@object
	.size		_ZN69_INTERNAL_181b2129_33_flash_fwd_hdim64_512_bf16_sm90_cu_ceb34e2a_33934cuda3std3__471_GLOBAL__N__181b2129_33_flash_fwd_hdim64_512_bf16_sm90_cu_ceb34e2a_33936ignoreE,(_ZN69_INTERNAL_181b2129_33_flash_fwd_hdim64_512_bf16_sm90_cu_ceb34e2a_33934cute7productE - _ZN69_INTERNAL_181b2129_33_flash_fwd_hdim64_512_bf16_sm90_cu_ceb34e2a_33934cuda3std3__471_GLOBAL__N__181b2129_33_flash_fwd_hdim64_512_bf16_sm90_cu_ceb34e2a_33936ignoreE)
_ZN69_INTERNAL_181b2129_33_flash_fwd_hdim64_512_bf16_sm90_cu_ceb34e2a_33934cuda3std3__471_GLOBAL__N__181b2129_33_flash_fwd_hdim64_512_bf16_sm90_cu_ceb34e2a_33936ignoreE:
	.zero		1
	.type		_ZN69_INTERNAL_181b2129_33_flash_fwd_hdim64_512_bf16_sm90_cu_ceb34e2a_33934cute7productE,@object
	.size		_ZN69_INTERNAL_181b2129_33_flash_fwd_hdim64_512_bf16_sm90_cu_ceb34e2a_33934cute7productE,(_ZN69_INTERNAL_181b2129_33_flash_fwd_hdim64_512_bf16_sm90_cu_ceb34e2a_33934cuda3std3__45__cpo3endE - _ZN69_INTERNAL_181b2129_33_flash_fwd_hdim64_512_bf16_sm90_cu_ceb34e2a_33934cute7productE)
_ZN69_INTERNAL_181b2129_33_flash_fwd_hdim64_512_bf16_sm90_cu_ceb34e2a_33934cute7productE:
	.zero		1
	.type		_ZN69_INTERNAL_181b2129_33_flash_fwd_hdim64_512_bf16_sm90_cu_ceb34e2a_33934cuda3std3__45__cpo3endE,@object
	.size		_ZN69_INTERNAL_181b2129_33_flash_fwd_hdim64_512_bf16_sm90_cu_ceb34e2a_33934cuda3std3__45__cpo3endE,(_ZN69_INTERNAL_181b2129_33_flash_fwd_hdim64_512_bf16_sm90_cu_ceb34e2a_33934cuda3std3__419piecewise_constructE - _ZN69_INTERNAL_181b2129_33_flash_fwd_hdim64_512_bf16_sm90_cu_ceb34e2a_33934cuda3std3__45__cpo3endE)
_ZN69_INTERNAL_181b2129_33_flash_fwd_hdim64_512_bf16_sm90_cu_ceb34e2a_33934cuda3std3__45__cpo3endE:
	.zero		1
	.type		_ZN69_INTERNAL_181b2129_33_flash_fwd_hdim64_512_bf16_sm90_cu_ceb34e2a_33934cuda3std3__419piecewise_constructE,@object
	.size		_ZN69_INTERNAL_181b2129_33_flash_fwd_hdim64_512_bf16_sm90_cu_ceb34e2a_33934cuda3std3__419piecewise_constructE,(_ZN69_INTERNAL_181b2129_33_flash_fwd_hdim64_512_bf16_sm90_cu_ceb34e2a_33934cuda3std3__45__cpo4cendE - _ZN69_INTERNAL_181b2129_33_flash_fwd_hdim64_512_bf16_sm90_cu_ceb34e2a_33934cuda3std3__419piecewise_constructE)
_ZN69_INTERNAL_181b2129_33_flash_fwd_hdim64_512_bf16_sm90_cu_ceb34e2a_33934cuda3std3__419piecewise_constructE:
	.zero		1
	.type		_ZN69_INTERNAL_181b2129_33_flash_fwd_hdim64_512_bf16_sm90_cu_ceb34e2a_33934cuda3std3__45__cpo4cendE,@object
	.size		_ZN69_INTERNAL_181b2129_33_flash_fwd_hdim64_512_bf16_sm90_cu_ceb34e2a_33934cuda3std3__45__cpo4cendE,(_ZN69_INTERNAL_181b2129_33_flash_fwd_hdim64_512_bf16_sm90_cu_ceb34e2a_33934cuda3std6ranges3__45__cpo4swapE - _ZN69_INTERNAL_181b2129_33_flash_fwd_hdim64_512_bf16_sm90_cu_ceb34e2a_33934cuda3std3__45__cpo4cendE)
_ZN69_INTERNAL_181b2129_33_flash_fwd_hdim64_512_bf16_sm90_cu_ceb34e2a_33934cuda3std3__45__cpo4cendE:
	.zero		1
	.type		_ZN69_INTERNAL_181b2129_33_flash_fwd_hdim64_512_bf16_sm90_cu_ceb34e2a_33934cuda3std6ranges3__45__cpo4swapE,@object
	.size		_ZN69_INTERNAL_181b2129_33_flash_fwd_hdim64_512_bf16_sm90_cu_ceb34e2a_33934cuda3std6ranges3__45__cpo4swapE,(.L_7 - _ZN69_INTERNAL_181b2129_33_flash_fwd_hdim64_512_bf16_sm90_cu_ceb34e2a_33934cuda3std6ranges3__45__cpo4swapE)
_ZN69_INTERNAL_181b2129_33_flash_fwd_hdim64_512_bf16_sm90_cu_ceb34e2a_33934cuda3std6ranges3__45__cpo4swapE:
	.zero		1
.L_7:


//--------------------- .nv.constant0._ZN7cutlass13device_kernelIN5flash11enable_sm90INS1_16FlashAttnFwdSm90INS1_25CollectiveMainloopFwdSm90ILi2EN4cute5tupleIJNS5_1CILi1EEES8_S8_EEENS6_IJNS7_ILi64EEESA_SA_EEELi512ENS_10bfloat16_tEfNS_4arch4Sm90ELb0ELb0ELb0ELb0ELb0ELb0ELb0ELb0ELb0ELb0ELb0ELb0EEENS1_21CollectiveEpilogueFwdINS6_IJSA_NS7_ILi512EEESA_EEES9_SC_SE_Li256ELb0ELb0ELb0ELb0EEENS1_29StaticPersistentTileSchedulerILb0EEEEEEEEEvNT_6ParamsE --------------------------
	.section	.nv.constant0._ZN7cutlass13device_kernelIN5flash11enable_sm90INS1_16FlashAttnFwdSm90INS1_25CollectiveMainloopFwdSm90ILi2EN4cute5tupleIJNS5_1CILi1EEES8_S8_EEENS6_IJNS7_ILi64EEESA_SA_EEELi512ENS_10bfloat16_tEfNS_4arch4Sm90ELb0ELb0ELb0ELb0ELb0ELb0ELb0ELb0ELb0ELb0ELb0ELb0EEENS1_21CollectiveEpilogueFwdINS6_IJSA_NS7_ILi512EEESA_EEES9_SC_SE_Li256ELb0ELb0ELb0ELb0EEENS1_29StaticPersistentTileSchedulerILb0EEEEEEEEEvNT_6ParamsE,"a",@progbits
	.sectionflags	@""
	.align	4
.nv.constant0._ZN7cutlass13device_kernelIN5flash11enable_sm90INS1_16FlashAttnFwdSm90INS1_25CollectiveMainloopFwdSm90ILi2EN4cute5tupleIJNS5_1CILi1EEES8_S8_EEENS6_IJNS7_ILi64EEESA_SA_EEELi512ENS_10bfloat16_tEfNS_4arch4Sm90ELb0ELb0ELb0ELb0ELb0ELb0ELb0ELb0ELb0ELb0ELb0ELb0EEENS1_21CollectiveEpilogueFwdINS6_IJSA_NS7_ILi512EEESA_EEES9_SC_SE_Li256ELb0ELb0ELb0ELb0EEENS1_29StaticPersistentTileSchedulerILb0EEEEEEEEEvNT_6ParamsE:
	.zero		3840


//--------------------- .nv.constant0._ZN7cutlass13device_kernelIN5flash11enable_sm90INS1_16FlashAttnFwdSm90INS1_25CollectiveMainloopFwdSm90ILi2EN4cute5tupleIJNS5_1CILi1EEES8_S8_EEENS6_IJNS7_ILi64EEESA_SA_EEELi512ENS_10bfloat16_tEfNS_4arch4Sm90ELb0ELb0ELb0ELb0ELb0ELb0ELb1ELb0ELb0ELb0ELb0ELb0EEENS1_21CollectiveEpilogueFwdINS6_IJSA_NS7_ILi512EEESA_EEES9_SC_SE_Li256ELb0ELb0ELb0ELb0EEENS1_29StaticPersistentTileSchedulerILb0EEEEEEEEEvNT_6ParamsE --------------------------
	.section	.nv.constant0._ZN7cutlass13device_kernelIN5flash11enable_sm90INS1_16FlashAttnFwdSm90INS1_25CollectiveMainloopFwdSm90ILi2EN4cute5tupleIJNS5_1CILi1EEES8_S8_EEENS6_IJNS7_ILi64EEESA_SA_EEELi512ENS_10bfloat16_tEfNS_4arch4Sm90ELb0ELb0ELb0ELb0ELb0ELb0ELb1ELb0ELb0ELb0ELb0ELb0EEENS1_21CollectiveEpilogueFwdINS6_IJSA_NS7_ILi512EEESA_EEES9_SC_SE_Li256ELb0ELb0ELb0ELb0EEENS1_29StaticPersistentTileSchedulerILb0EEEEEEEEEvNT_6ParamsE,"a",@progbits
	.sectionflags	@""
	.align	4
.nv.constant0._ZN7cutlass13device_kernelIN5flash11enable_sm90INS1_16FlashAttnFwdSm90INS1_25CollectiveMainloopFwdSm90ILi2EN4cute5tupleIJNS5_1CILi1EEES8_S8_EEENS6_IJNS7_ILi64EEESA_SA_EEELi512ENS_10bfloat16_tEfNS_4arch4Sm90ELb0ELb0ELb0ELb0ELb0ELb0ELb1ELb0ELb0ELb0ELb0ELb0EEENS1_21CollectiveEpilogueFwdINS6_IJSA_NS7_ILi512EEESA_EEES9_SC_SE_Li256ELb0ELb0ELb0ELb0EEENS1_29StaticPersistentTileSchedulerILb0EEEEEEEEEvNT_6ParamsE:
	.zero		4096


//--------------------- .nv.constant0._ZN7cutlass13device_kernelIN5flash11enable_sm90INS1_16FlashAttnFwdSm90INS1_25CollectiveMainloopFwdSm90ILi2EN4cute5tupleIJNS5_1CILi1EEES8_S8_EEENS6_IJNS7_ILi64EEESA_SA_EEELi512ENS_10bfloat16_tEfNS_4arch4Sm90ELb0ELb0ELb0ELb1ELb0ELb0ELb0ELb0ELb0ELb0ELb0ELb0EEENS1_21CollectiveEpilogueFwdINS6_IJSA_NS7_ILi512EEESA_EEES9_SC_SE_Li256ELb1ELb0ELb0ELb0EEENS1_36VarlenDynamicPersistentTileSchedulerILi64ELi64ELi256ELi32ELb0ELb0ELb1ELb0ELb1ELb1EEEEEEEEEvNT_6ParamsE --------------------------
	.section	.nv.constant0._ZN7cutlass13device_kernelIN5flash11enable_sm90INS1_16FlashAttnFwdSm90INS1_25CollectiveMainloopFwdSm90ILi2EN4cute5tupleIJNS5_1CILi1EEES8_S8_EEENS6_IJNS7_ILi64EEESA_SA_EEELi512ENS_10bfloat16_tEfNS_4arch4Sm90ELb0ELb0ELb0ELb1ELb0ELb0ELb0ELb0ELb0ELb0ELb0ELb0EEENS1_21CollectiveEpilogueFwdINS6_IJSA_NS7_ILi512EEESA_EEES9_SC_SE_Li256ELb1ELb0ELb0ELb0EEENS1_36VarlenDynamicPersistentTileSchedulerILi64ELi64ELi256ELi32ELb0ELb0ELb1ELb0ELb1ELb1EEEEEEEEEvNT_6ParamsE,"a",@progbits
	.sectionflags	@""
	.align	4
.nv.constant0._ZN7cutlass13device_kernelIN5flash11enable_sm90INS1_16FlashAttnFwdSm90INS1_25CollectiveMainloopFwdSm90ILi2EN4cute5tupleIJNS5_1CILi1EEES8_S8_EEENS6_IJNS7_ILi64EEESA_SA_EEELi512ENS_10bfloat16_tEfNS_4arch4Sm90ELb0ELb0ELb0ELb1ELb0ELb0ELb0ELb0ELb0ELb0ELb0ELb0EEENS1_21CollectiveEpilogueFwdINS6_IJSA_NS7_ILi512EEESA_EEES9_SC_SE_Li256ELb1ELb0ELb0ELb0EEENS1_36VarlenDynamicPersistentTileSchedulerILi64ELi64ELi256ELi32ELb0ELb0ELb1ELb0ELb1ELb1EEEEEEEEEvNT_6ParamsE:
	.zero		3456


//--------------------- .nv.constant0._ZN7cutlass13device_kernelIN5flash11enable_sm90INS1_16FlashAttnFwdSm90INS1_25CollectiveMainloopFwdSm90ILi2EN4cute5tupleIJNS5_1CILi1EEES8_S8_EEENS6_IJNS7_ILi64EEESA_SA_EEELi512ENS_10bfloat16_tEfNS_4arch4Sm90ELb0ELb0ELb0ELb1ELb0ELb1ELb0ELb0ELb0ELb0ELb0ELb0EEENS1_21CollectiveEpilogueFwdINS6_IJSA_NS7_ILi512EEESA_EEES9_SC_SE_Li256ELb1ELb0ELb0ELb0EEENS1_36VarlenDynamicPersistentTileSchedulerILi64ELi64ELi256ELi32ELb0ELb0ELb1ELb0ELb1ELb1EEEEEEEEEvNT_6ParamsE --------------------------
	.section	.nv.constant0._ZN7cutlass13device_kernelIN5flash11enable_sm90INS1_16FlashAttnFwdSm90INS1_25CollectiveMainloopFwdSm90ILi2EN4cute5tupleIJNS5_1CILi1EEES8_S8_EEENS6_IJNS7_ILi64EEESA_SA_EEELi512ENS_10bfloat16_tEfNS_4arch4Sm90ELb0ELb0ELb0ELb1ELb0ELb1ELb0ELb0ELb0ELb0ELb0ELb0EEENS1_21CollectiveEpilogueFwdINS6_IJSA_NS7_ILi512EEESA_EEES9_SC_SE_Li256ELb1ELb0ELb0ELb0EEENS1_36VarlenDynamicPersistentTileSchedulerILi64ELi64ELi256ELi32ELb0ELb0ELb1ELb0ELb1ELb1EEEEEEEEEvNT_6ParamsE,"a",@progbits
	.sectionflags	@""
	.align	4
.nv.constant0._ZN7cutlass13device_kernelIN5flash11enable_sm90INS1_16FlashAttnFwdSm90INS1_25CollectiveMainloopFwdSm90ILi2EN4cute5tupleIJNS5_1CILi1EEES8_S8_EEENS6_IJNS7_ILi64EEESA_SA_EEELi512ENS_10bfloat16_tEfNS_4arch4Sm90ELb0ELb0ELb0ELb1ELb0ELb1ELb0ELb0ELb0ELb0ELb0ELb0EEENS1_21CollectiveEpilogueFwdINS6_IJSA_NS7_ILi512EEESA_EEES9_SC_SE_Li256ELb1ELb0ELb0ELb0EEENS1_36VarlenDynamicPersistentTileSchedulerILi64ELi64ELi256ELi32ELb0ELb0ELb1ELb0ELb1ELb1EEEEEEEEEvNT_6ParamsE:
	.zero		3456


//--------------------- .nv.constant0._ZN7cutlass13device_kernelIN5flash11enable_sm90INS1_16FlashAttnFwdSm90INS1_25CollectiveMainloopFwdSm90ILi2EN4cute5tupleIJNS5_1CILi1EEES8_S8_EEENS6_IJNS7_ILi64EEESA_SA_EEELi512ENS_10bfloat16_tEfNS_4arch4Sm90ELb0ELb0ELb0ELb1ELb0ELb0ELb1ELb0ELb0ELb0ELb0ELb0EEENS1_21CollectiveEpilogueFwdINS6_IJSA_NS7_ILi512EEESA_EEES9_SC_SE_Li256ELb1ELb0ELb0ELb0EEENS1_36VarlenDynamicPersistentTileSchedulerILi64ELi64ELi256ELi32ELb0ELb0ELb1ELb0ELb1ELb1EEEEEEEEEvNT_6ParamsE --------------------------
	.section	.nv.constant0._ZN7cutlass13device_kernelIN5flash11enable_sm90INS1_16FlashAttnFwdSm90INS1_25CollectiveMainloopFwdSm90ILi2EN4cute5tupleIJNS5_1CILi1EEES8_S8_EEENS6_IJNS7_ILi64EEESA_SA_EEELi512ENS_10bfloat16_tEfNS_4arch4Sm90ELb0ELb0ELb0ELb1ELb0ELb0ELb1ELb0ELb0ELb0ELb0ELb0EEENS1_21CollectiveEpilogueFwdINS6_IJSA_NS7_ILi512EEESA_EEES9_SC_SE_Li256ELb1ELb0ELb0ELb0EEENS1_36VarlenDynamicPersistentTileSchedulerILi64ELi64ELi256ELi32ELb0ELb0ELb1ELb0ELb1ELb1EEEEEEEEEvNT_6ParamsE,"a",@progbits
	.sectionflags	@""
	.align	4
.nv.constant0._ZN7cutlass13device_kernelIN5flash11enable_sm90INS1_16FlashAttnFwdSm90INS1_25CollectiveMainloopFwdSm90ILi2EN4cute5tupleIJNS5_1CILi1EEES8_S8_EEENS6_IJNS7_ILi64EEESA_SA_EEELi512ENS_10bfloat16_tEfNS_4arch4Sm90ELb0ELb0ELb0ELb1ELb0ELb0ELb1ELb0ELb0ELb0ELb0ELb0EEENS1_21CollectiveEpilogueFwdINS6_IJSA_NS7_ILi512EEESA_EEES9_SC_SE_Li256ELb1ELb0ELb0ELb0EEENS1_36VarlenDynamicPersistentTileSchedulerILi64ELi64ELi256ELi32ELb0ELb0ELb1ELb0ELb1ELb1EEEEEEEEEvNT_6ParamsE:
	.zero		3712


//--------------------- .nv.constant0._ZN7cutlass13device_kernelIN5flash11enable_sm90INS1_16FlashAttnFwdSm90INS1_25CollectiveMainloopFwdSm90ILi2EN4cute5tupleIJNS5_1CILi1EEES8_S8_EEENS6_IJNS7_ILi64EEESA_SA_EEELi512ENS_10bfloat16_tEfNS_4arch4Sm90ELb0ELb0ELb0ELb1ELb0ELb1ELb1ELb0ELb0ELb0ELb0ELb0EEENS1_21CollectiveEpilogueFwdINS6_IJSA_NS7_ILi512EEESA_EEES9_SC_SE_Li256ELb1ELb0ELb0ELb0EEENS1_36VarlenDynamicPersistentTileSchedulerILi64ELi64ELi256ELi32ELb0ELb0ELb1ELb0ELb1ELb1EEEEEEEEEvNT_6ParamsE --------------------------
	.section	.nv.constant0._ZN7cutlass13device_kernelIN5flash11enable_sm90INS1_16FlashAttnFwdSm90INS1_25CollectiveMainloopFwdSm90ILi2EN4cute5tupleIJNS5_1CILi1EEES8_S8_EEENS6_IJNS7_ILi64EEESA_SA_EEELi512ENS_10bfloat16_tEfNS_4arch4Sm90ELb0ELb0ELb0ELb1ELb0ELb1ELb1ELb0ELb0ELb0ELb0ELb0EEENS1_21CollectiveEpilogueFwdINS6_IJSA_NS7_ILi512EEESA_EEES9_SC_SE_Li256ELb1ELb0ELb0ELb0EEENS1_36VarlenDynamicPersistentTileSchedulerILi64ELi64ELi256ELi32ELb0ELb0ELb1ELb0ELb1ELb1EEEEEEEEEvNT_6ParamsE,"a",@progbits
	.sectionflags	@""
	.align	4
.nv.constant0._ZN7cutlass13device_kernelIN5flash11enable_sm90INS1_16FlashAttnFwdSm90INS1_25CollectiveMainloopFwdSm90ILi2EN4cute5tupleIJNS5_1CILi1EEES8_S8_EEENS6_IJNS7_ILi64EEESA_SA_EEELi512ENS_10bfloat16_tEfNS_4arch4Sm90ELb0ELb0ELb0ELb1ELb0ELb1ELb1ELb0ELb0ELb0ELb0ELb0EEENS1_21CollectiveEpilogueFwdINS6_IJSA_NS7_ILi512EEESA_EEES9_SC_SE_Li256ELb1ELb0ELb0ELb0EEENS1_36VarlenDynamicPersistentTileSchedulerILi64ELi64ELi256ELi32ELb0ELb0ELb1ELb0ELb1ELb1EEEEEEEEEvNT_6ParamsE:
	.zero		3712


//--------------------- .nv.constant0._ZN7cutlass13device_kernelIN5flash11enable_sm90INS1_16FlashAttnFwdSm90INS1_25CollectiveMainloopFwdSm90ILi2EN4cute5tupleIJNS5_1CILi1EEES8_S8_EEENS6_IJNS7_ILi64EEESA_SA_EEELi512ENS_10bfloat16_tEfNS_4arch4Sm90ELb0ELb1ELb0ELb0ELb0ELb0ELb0ELb0ELb0ELb0ELb0ELb0EEENS1_21CollectiveEpilogueFwdINS6_IJSA_NS7_ILi512EEESA_EEES9_SC_SE_Li256ELb0ELb0ELb0ELb0EEENS1_30DynamicPersistentTileSchedulerILi256ELi32ELb0ELb0ELb1EEEEEEEEEvNT_6ParamsE --------------------------
	.section	.nv.constant0._ZN7cutlass13device_kernelIN5flash11enable_sm90INS1_16FlashAttnFwdSm90INS1_25CollectiveMainloopFwdSm90ILi2EN4cute5tupleIJNS5_1CILi1EEES8_S8_EEENS6_IJNS7_ILi64EEESA_SA_EEELi512ENS_10bfloat16_tEfNS_4arch4Sm90ELb0ELb1ELb0ELb0ELb0ELb0ELb0ELb0ELb0ELb0ELb0ELb0EEENS1_21CollectiveEpilogueFwdINS6_IJSA_NS7_ILi512EEESA_EEES9_SC_SE_Li256ELb0ELb0ELb0ELb0EEENS1_30DynamicPersistentTileSchedulerILi256ELi32ELb0ELb0ELb1EEEEEEEEEvNT_6ParamsE,"a",@progbits
	.sectionflags	@""
	.align	4
.nv.constant0._ZN7cutlass13device_kernelIN5flash11enable_sm90INS1_16FlashAttnFwdSm90INS1_25CollectiveMainloopFwdSm90ILi2EN4cute5tupleIJNS5_1CILi1EEES8_S8_EEENS6_IJNS7_ILi64EEESA_SA_EEELi512ENS_10bfloat16_tEfNS_4arch4Sm90ELb0ELb1ELb0ELb0ELb0ELb0ELb0ELb0ELb0ELb0ELb0ELb0EEENS1_21CollectiveEpilogueFwdINS6_IJSA_NS7_ILi512EEESA_EEES9_SC_SE_Li256ELb0ELb0ELb0ELb0EEENS1_30DynamicPersistentTileSchedulerILi256ELi32ELb0ELb0ELb1EEEEEEEEEvNT_6ParamsE:
	.zero		3840


//--------------------- .nv.constant0._ZN7cutlass13device_kernelIN5flash11enable_sm90INS1_16FlashAttnFwdSm90INS1_25CollectiveMainloopFwdSm90ILi2EN4cute5tupleIJNS5_1CILi1EEES8_S8_EEENS6_IJNS7_ILi64EEESA_SA_EEELi512ENS_10bfloat16_tEfNS_4arch4Sm90ELb0ELb1ELb0ELb0ELb0ELb0ELb1ELb0ELb0ELb0ELb0ELb0EEENS1_21CollectiveEpilogueFwdINS6_IJSA_NS7_ILi512EEESA_EEES9_SC_SE_Li256ELb0ELb0ELb0ELb0EEENS1_30DynamicPersistentTileSchedulerILi256ELi32ELb0ELb0ELb1EEEEEEEEEvNT_6ParamsE --------------------------
	.section	.nv.constant0._ZN7cutlass13device_kernelIN5flash11enable_sm90INS1_16FlashAttnFwdSm90INS1_25CollectiveMainloopFwdSm90ILi2EN4cute5tupleIJNS5_1CILi1EEES8_S8_EEENS6_IJNS7_ILi64EEESA_SA_EEELi512ENS_10bfloat16_tEfNS_4arch4Sm90ELb0ELb1ELb0ELb0ELb0ELb0ELb1ELb0ELb0ELb0ELb0ELb0EEENS1_21CollectiveEpilogueFwdINS6_IJSA_NS7_ILi512EEESA_EEES9_SC_SE_Li256ELb0ELb0ELb0ELb0EEENS1_30DynamicPersistentTileSchedulerILi256ELi32ELb0ELb0ELb1EEEEEEEEEvNT_6ParamsE,"a",@progbits
	.sectionflags	@""
	.align	4
.nv.constant0._ZN7cutlass13device_kernelIN5flash11enable_sm90INS1_16FlashAttnFwdSm90INS1_25CollectiveMainloopFwdSm90ILi2EN4cute5tupleIJNS5_1CILi1EEES8_S8_EEENS6_IJNS7_ILi64EEESA_SA_EEELi512ENS_10bfloat16_tEfNS_4arch4Sm90ELb0ELb1ELb0ELb0ELb0ELb0ELb1ELb0ELb0ELb0ELb0ELb0EEENS1_21CollectiveEpilogueFwdINS6_IJSA_NS7_ILi512EEESA_EEES9_SC_SE_Li256ELb0ELb0ELb0ELb0EEENS1_30DynamicPersistentTileSchedulerILi256ELi32ELb0ELb0ELb1EEEEEEEEEvNT_6ParamsE:
	.zero		4096


//--------------------- .nv.constant0._ZN7cutlass13device_kernelIN5flash11enable_sm90INS1_16FlashAttnFwdSm90INS1_25CollectiveMainloopFwdSm90ILi2EN4cute5tupleIJNS5_1CILi1EEES8_S8_EEENS6_IJNS7_ILi64EEESA_SA_EEELi512ENS_10bfloat16_tEfNS_4arch4Sm90ELb0ELb1ELb0ELb1ELb0ELb0ELb0ELb0ELb0ELb0ELb0ELb0EEENS1_21CollectiveEpilogueFwdINS6_IJSA_NS7_ILi512EEESA_EEES9_SC_SE_Li256ELb1ELb0ELb0ELb0EEENS1_36VarlenDynamicPersistentTileSchedulerILi64ELi64ELi256ELi32ELb0ELb0ELb1ELb1ELb0ELb1EEEEEEEEEvNT_6ParamsE --------------------------
	.section	.nv.constant0._ZN7cutlass13device_kernelIN5flash11enable_sm90INS1_16FlashAttnFwdSm90INS1_25CollectiveMainloopFwdSm90ILi2EN4cute5tupleIJNS5_1CILi1EEES8_S8_EEENS6_IJNS7_ILi64EEESA_SA_EEELi512ENS_10bfloat16_tEfNS_4arch4Sm90ELb0ELb1ELb0ELb1ELb0ELb0ELb0ELb0ELb0ELb0ELb0ELb0EEENS1_21CollectiveEpilogueFwdINS6_IJSA_NS7_ILi512EEESA_EEES9_SC_SE_Li256ELb1ELb0ELb0ELb0EEENS1_36VarlenDynamicPersistentTileSchedulerILi64ELi64ELi256ELi32ELb0ELb0ELb1ELb1ELb0ELb1EEEEEEEEEvNT_6ParamsE,"a",@progbits
	.sectionflags	@""
	.align	4
.nv.constant0._ZN7cutlass13device_kernelIN5flash11enable_sm90INS1_16FlashAttnFwdSm90INS1_25CollectiveMainloopFwdSm90ILi2EN4cute5tupleIJNS5_1CILi1EEES8_S8_EEENS6_IJNS7_ILi64EEESA_SA_EEELi512ENS_10bfloat16_tEfNS_4arch4Sm90ELb0ELb1ELb0ELb1ELb0ELb0ELb0ELb0ELb0ELb0ELb0ELb0EEENS1_21CollectiveEpilogueFwdINS6_IJSA_NS7_ILi512EEESA_EEES9_SC_SE_Li256ELb1ELb0ELb0ELb0EEENS1_36VarlenDynamicPersistentTileSchedulerILi64ELi64ELi256ELi32ELb0ELb0ELb1ELb1ELb0ELb1EEEEEEEEEvNT_6ParamsE:
	.zero		3456


//--------------------- .nv.constant0._ZN7cutlass13device_kernelIN5flash11enable_sm90INS1_16FlashAttnFwdSm90INS1_25CollectiveMainloopFwdSm90ILi2EN4cute5tupleIJNS5_1CILi1EEES8_S8_EEENS6_IJNS7_ILi64EEESA_SA_EEELi512ENS_10bfloat16_tEfNS_4arch4Sm90ELb0ELb1ELb0ELb1ELb0ELb1ELb0ELb0ELb0ELb0ELb0ELb0EEENS1_21CollectiveEpilogueFwdINS6_IJSA_NS7_ILi512EEESA_EEES9_SC_SE_Li256ELb1ELb0ELb0ELb0EEENS1_36VarlenDynamicPersistentTileSchedulerILi64ELi64ELi256ELi32ELb0ELb0ELb1ELb1ELb0ELb1EEEEEEEEEvNT_6ParamsE --------------------------
	.section	.nv.constant0._ZN7cutlass13device_kernelIN5flash11enable_sm90INS1_16FlashAttnFwdSm90INS1_25CollectiveMainloopFwdSm90ILi2EN4cute5tupleIJNS5_1CILi1EEES8_S8_EEENS6_IJNS7_ILi64EEESA_SA_EEELi512ENS_10bfloat16_tEfNS_4arch4Sm90ELb0ELb1ELb0ELb1ELb0ELb1ELb0ELb0ELb0ELb0ELb0ELb0EEENS1_21CollectiveEpilogueFwdINS6_IJSA_NS7_ILi512EEESA_EEES9_SC_SE_Li256ELb1ELb0ELb0ELb0EEENS1_36VarlenDynamicPersistentTileSchedulerILi64ELi64ELi256ELi32ELb0ELb0ELb1ELb1ELb0ELb1EEEEEEEEEvNT_6ParamsE,"a",@progbits
	.sectionflags	@""
	.align	4
.nv.constant0._ZN7cutlass13device_kernelIN5flash11enable_sm90INS1_16FlashAttnFwdSm90INS1_25CollectiveMainloopFwdSm90ILi2EN4cute5tupleIJNS5_1CILi1EEES8_S8_EEENS6_IJNS7_ILi64EEESA_SA_EEELi512ENS_10bfloat16_tEfNS_4arch4Sm90ELb0ELb1ELb0ELb1ELb0ELb1ELb0ELb0ELb0ELb0ELb0ELb0EEENS1_21CollectiveEpilogueFwdINS6_IJSA_NS7_ILi512EEESA_EEES9_SC_SE_Li256ELb1ELb0ELb0ELb0EEENS1_36VarlenDynamicPersistentTileSchedulerILi64ELi64ELi256ELi32ELb0ELb0ELb1ELb1ELb0ELb1EEEEEEEEEvNT_6ParamsE:
	.zero		3456


//--------------------- .nv.constant0._ZN7cutlass13device_kernelIN5flash11enable_sm90INS1_16FlashAttnFwdSm90INS1_25CollectiveMainloopFwdSm90ILi2EN4cute5tupleIJNS5_1CILi1EEES8_S8_EEENS6_IJNS7_ILi64EEESA_SA_EEELi512ENS_10bfloat16_tEfNS_4arch4Sm90ELb0ELb1ELb0ELb1ELb0ELb0ELb1ELb0ELb0ELb0ELb0ELb0EEENS1_21CollectiveEpilogueFwdINS6_IJSA_NS7_ILi512EEESA_EEES9_SC_SE_Li256ELb1ELb0ELb0ELb0EEENS1_36VarlenDynamicPersistentTileSchedulerILi64ELi64ELi256ELi32ELb0ELb0ELb1ELb1ELb0ELb1EEEEEEEEEvNT_6ParamsE --------------------------
	.section	.nv.constant0._ZN7cutlass13device_kernelIN5flash11enable_sm90INS1_16FlashAttnFwdSm90INS1_25CollectiveMainloopFwdSm90ILi2EN4cute5tupleIJNS5_1CILi1EEES8_S8_EEENS6_IJNS7_ILi64EEESA_SA_EEELi512ENS_10bfloat16_tEfNS_4arch4Sm90ELb0ELb1ELb0ELb1ELb0ELb0ELb1ELb0ELb0ELb0ELb0ELb0EEENS1_21CollectiveEpilogueFwdINS6_IJSA_NS7_ILi512EEESA_EEES9_SC_SE_Li256ELb1ELb0ELb0ELb0EEENS1_36VarlenDynamicPersistentTileSchedulerILi64ELi64ELi256ELi32ELb0ELb0ELb1ELb1ELb0ELb1EEEEEEEEEvNT_6ParamsE,"a",@progbits
	.sectionflags	@""
	.align	4
.nv.constant0._ZN7cutlass13device_kernelIN5flash11enable_sm90INS1_16FlashAttnFwdSm90INS1_25CollectiveMainloopFwdSm90ILi2EN4cute5tupleIJNS5_1CILi1EEES8_S8_EEENS6_IJNS7_ILi64EEESA_SA_EEELi512ENS_10bfloat16_tEfNS_4arch4Sm90ELb0ELb1ELb0ELb1ELb0ELb0ELb1ELb0ELb0ELb0ELb0ELb0EEENS1_21CollectiveEpilogueFwdINS6_IJSA_NS7_ILi512EEESA_EEES9_SC_SE_Li256ELb1ELb0ELb0ELb0EEENS1_36VarlenDynamicPersistentTileSchedulerILi64ELi64ELi256ELi32ELb0ELb0ELb1ELb1ELb0ELb1EEEEEEEEEvNT_6ParamsE:
	.zero		3712


//--------------------- .nv.constant0._ZN7cutlass13device_kernelIN5flash11enable_sm90INS1_16FlashAttnFwdSm90INS1_25CollectiveMainloopFwdSm90ILi2EN4cute5tupleIJNS5_1CILi1EEES8_S8_EEENS6_IJNS7_ILi64EEESA_SA_EEELi512ENS_10bfloat16_tEfNS_4arch4Sm90ELb0ELb1ELb0ELb1ELb0ELb1ELb1ELb0ELb0ELb0ELb0ELb0EEENS1_21CollectiveEpilogueFwdINS6_IJSA_NS7_ILi512EEESA_EEES9_SC_SE_Li256ELb1ELb0ELb0ELb0EEENS1_36VarlenDynamicPersistentTileSchedulerILi64ELi64ELi256ELi32ELb0ELb0ELb1ELb1ELb0ELb1EEEEEEEEEvNT_6ParamsE --------------------------
	.section	.nv.constant0._ZN7cutlass13device_kernelIN5flash11enable_sm90INS1_16FlashAttnFwdSm90INS1_25CollectiveMainloopFwdSm90ILi2EN4cute5tupleIJNS5_1CILi1EEES8_S8_EEENS6_IJNS7_ILi64EEESA_SA_EEELi512ENS_10bfloat16_tEfNS_4arch4Sm90ELb0ELb1ELb0ELb1ELb0ELb1ELb1ELb0ELb0ELb0ELb0ELb0EEENS1_21CollectiveEpilogueFwdINS6_IJSA_NS7_ILi512EEESA_EEES9_SC_SE_Li256ELb1ELb0ELb0ELb0EEENS1_36VarlenDynamicPersistentTileSchedulerILi64ELi64ELi256ELi32ELb0ELb0ELb1ELb1ELb0ELb1EEEEEEEEEvNT_6ParamsE,"a",@progbits
	.sectionflags	@""
	.align	4
.nv.constant0._ZN7cutlass13device_kernelIN5flash11enable_sm90INS1_16FlashAttnFwdSm90INS1_25CollectiveMainloopFwdSm90ILi2EN4cute5tupleIJNS5_1CILi1EEES8_S8_EEENS6_IJNS7_ILi64EEESA_SA_EEELi512ENS_10bfloat16_tEfNS_4arch4Sm90ELb0ELb1ELb0ELb1ELb0ELb1ELb1ELb0ELb0ELb0ELb0ELb0EEENS1_21CollectiveEpilogueFwdINS6_IJSA_NS7_ILi512EEESA_EEES9_SC_SE_Li256ELb1ELb0ELb0ELb0EEENS1_36VarlenDynamicPersistentTileSchedulerILi64ELi64ELi256ELi32ELb0ELb0ELb1ELb1ELb0ELb1EEEEEEEEEvNT_6ParamsE:
	.zero		3712


//--------------------- .nv.constant0._ZN7cutlass13device_kernelIN5flash11enable_sm90INS1_16FlashAttnFwdSm90INS1_25CollectiveMainloopFwdSm90ILi2EN4cute5tupleIJNS5_1CILi1EEES8_S8_EEENS6_IJNS7_ILi64EEESA_SA_EEELi512ENS_10bfloat16_tEfNS_4arch4Sm90ELb1ELb0ELb0ELb0ELb0ELb0ELb0ELb0ELb0ELb0ELb0ELb0EEENS1_21CollectiveEpilogueFwdINS6_IJSA_NS7_ILi512EEESA_EEES9_SC_SE_Li256ELb0ELb0ELb0ELb0EEENS1_30DynamicPersistentTileSchedulerILi256ELi32ELb0ELb0ELb1EEEEEEEEEvNT_6ParamsE --------------------------
	.section	.nv.constant0._ZN7cutlass13device_kernelIN5flash11enable_sm90INS1_16FlashAttnFwdSm90INS1_25CollectiveMainloopFwdSm90ILi2EN4cute5tupleIJNS5_1CILi1EEES8_S8_EEENS6_IJNS7_ILi64EEESA_SA_EEELi512ENS_10bfloat16_tEfNS_4arch4Sm90ELb1ELb0ELb0ELb0ELb0ELb0ELb0ELb0ELb0ELb0ELb0ELb0EEENS1_21CollectiveEpilogueFwdINS6_IJSA_NS7_ILi512EEESA_EEES9_SC_SE_Li256ELb0ELb0ELb0ELb0EEENS1_30DynamicPersistentTileSchedulerILi256ELi32ELb0ELb0ELb1EEEEEEEEEvNT_6ParamsE,"a",@progbits
	.sectionflags	@""
	.align	4
.nv.constant0._ZN7cutlass13device_kernelIN5flash11enable_sm90INS1_16FlashAttnFwdSm90INS1_25CollectiveMainloopFwdSm90ILi2EN4cute5tupleIJNS5_1CILi1EEES8_S8_EEENS6_IJNS7_ILi64EEESA_SA_EEELi512ENS_10bfloat16_tEfNS_4arch4Sm90ELb1ELb0ELb0ELb0ELb0ELb0ELb0ELb0ELb0ELb0ELb0ELb0EEENS1_21CollectiveEpilogueFwdINS6_IJSA_NS7_ILi512EEESA_EEES9_SC_SE_Li256ELb0ELb0ELb0ELb0EEENS1_30DynamicPersistentTileSchedulerILi256ELi32ELb0ELb0ELb1EEEEEEEEEvNT_6ParamsE:
	.zero		3840


//--------------------- .nv.constant0._ZN7cutlass13device_kernelIN5flash11enable_sm90INS1_16FlashAttnFwdSm90INS1_25CollectiveMainloopFwdSm90ILi2EN4cute5tupleIJNS5_1CILi1EEES8_S8_EEENS6_IJNS7_ILi64EEESA_SA_EEELi512ENS_10bfloat16_tEfNS_4arch4Sm90ELb1ELb0ELb0ELb0ELb0ELb0ELb1ELb0ELb0ELb0ELb0ELb0EEENS1_21CollectiveEpilogueFwdINS6_IJSA_NS7_ILi512EEESA_EEES9_SC_SE_Li256ELb0ELb0ELb0ELb0EEENS1_30DynamicPersistentTileSchedulerILi256ELi32ELb0ELb0ELb1EEEEEEEEEvNT_6ParamsE --------------------------
	.section	.nv.constant0._ZN7cutlass13device_kernelIN5flash11enable_sm90INS1_16FlashAttnFwdSm90INS1_25CollectiveMainloopFwdSm90ILi2EN4cute5tupleIJNS5_1CILi1EEES8_S8_EEENS6_IJNS7_ILi64EEESA_SA_EEELi512ENS_10bfloat16_tEfNS_4arch4Sm90ELb1ELb0ELb0ELb0ELb0ELb0ELb1ELb0ELb0ELb0ELb0ELb0EEENS1_21CollectiveEpilogueFwdINS6_IJSA_NS7_ILi512EEESA_EEES9_SC_SE_Li256ELb0ELb0ELb0ELb0EEENS1_30DynamicPersistentTileSchedulerILi256ELi32ELb0ELb0ELb1EEEEEEEEEvNT_6ParamsE,"a",@progbits
	.sectionflags	@""
	.align	4
.nv.constant0._ZN7cutlass13device_kernelIN5flash11enable_sm90INS1_16FlashAttnFwdSm90INS1_25CollectiveMainloopFwdSm90ILi2EN4cute5tupleIJNS5_1CILi1EEES8_S8_EEENS6_IJNS7_ILi64EEESA_SA_EEELi512ENS_10bfloat16_tEfNS_4arch4Sm90ELb1ELb0ELb0ELb0ELb0ELb0ELb1ELb0ELb0ELb0ELb0ELb0EEENS1_21CollectiveEpilogueFwdINS6_IJSA_NS7_ILi512EEESA_EEES9_SC_SE_Li256ELb0ELb0ELb0ELb0EEENS1_30DynamicPersistentTileSchedulerILi256ELi32ELb0ELb0ELb1EEEEEEEEEvNT_6ParamsE:
	.zero		4096


//--------------------- .nv.constant0._ZN7cutlass13device_kernelIN5flash11enable_sm90INS1_16FlashAttnFwdSm90INS1_25CollectiveMainloopFwdSm90ILi2EN4cute5tupleIJNS5_1CILi1EEES8_S8_EEENS6_IJNS7_ILi64EEESA_SA_EEELi512ENS_10bfloat16_tEfNS_4arch4Sm90ELb1ELb0ELb0ELb1ELb0ELb0ELb0ELb0ELb0ELb0ELb0ELb0EEENS1_21CollectiveEpilogueFwdINS6_IJSA_NS7_ILi512EEESA_EEES9_SC_SE_Li256ELb1ELb0ELb0ELb0EEENS1_36VarlenDynamicPersistentTileSchedulerILi64ELi64ELi256ELi32ELb0ELb0ELb1ELb1ELb1ELb1EEEEEEEEEvNT_6ParamsE --------------------------
	.section	.nv.constant0._ZN7cutlass13device_kernelIN5flash11enable_sm90INS1_16FlashAttnFwdSm90INS1_25CollectiveMainloopFwdSm90ILi2EN4cute5tupleIJNS5_1CILi1EEES8_S8_EEENS6_IJNS7_ILi64EEESA_SA_EEELi512ENS_10bfloat16_tEfNS_4arch4Sm90ELb1ELb0ELb0ELb1ELb0ELb0ELb0ELb0ELb0ELb0ELb0ELb0EEENS1_21CollectiveEpilogueFwdINS6_IJSA_NS7_ILi512EEESA_EEES9_SC_SE_Li256ELb1ELb0ELb0ELb0EEENS1_36VarlenDynamicPersistentTileSchedulerILi64ELi64ELi256ELi32ELb0ELb0ELb1ELb1ELb1ELb1EEEEEEEEEvNT_6ParamsE,"a",@progbits
	.sectionflags	@""
	.align	4
.nv.constant0._ZN7cutlass13device_kernelIN5flash11enable_sm90INS1_16FlashAttnFwdSm90INS1_25CollectiveMainloopFwdSm90ILi2EN4cute5tupleIJNS5_1CILi1EEES8_S8_EEENS6_IJNS7_ILi64EEESA_SA_EEELi512ENS_10bfloat16_tEfNS_4arch4Sm90ELb1ELb0ELb0ELb1ELb0ELb0ELb0ELb0ELb0ELb0ELb0ELb0EEENS1_21CollectiveEpilogueFwdINS6_IJSA_NS7_ILi512EEESA_EEES9_SC_SE_Li256ELb1ELb0ELb0ELb0EEENS1_36VarlenDynamicPersistentTileSchedulerILi64ELi64ELi256ELi32ELb0ELb0ELb1ELb1ELb1ELb1EEEEEEEEEvNT_6ParamsE:
	.zero		3456


//--------------------- .nv.constant0._ZN7cutlass13device_kernelIN5flash11enable_sm90INS1_16FlashAttnFwdSm90INS1_25CollectiveMainloopFwdSm90ILi2EN4cute5tupleIJNS5_1CILi1EEES8_S8_EEENS6_IJNS7_ILi64EEESA_SA_EEELi512ENS_10bfloat16_tEfNS_4arch4Sm90ELb1ELb0ELb0ELb1ELb0ELb1ELb0ELb0ELb0ELb0ELb0ELb0EEENS1_21CollectiveEpilogueFwdINS6_IJSA_NS7_ILi512EEESA_EEES9_SC_SE_Li256ELb1ELb0ELb0ELb0EEENS1_36VarlenDynamicPersistentTileSchedulerILi64ELi64ELi256ELi32ELb0ELb0ELb1ELb1ELb1ELb1EEEEEEEEEvNT_6ParamsE --------------------------
	.section	.nv.constant0._ZN7cutlass13device_kernelIN5flash11enable_sm90INS1_16FlashAttnFwdSm90INS1_25CollectiveMainloopFwdSm90ILi2EN4cute5tupleIJNS5_1CILi1EEES8_S8_EEENS6_IJNS7_ILi64EEESA_SA_EEELi512ENS_10bfloat16_tEfNS_4arch4Sm90ELb1ELb0ELb0ELb1ELb0ELb1ELb0ELb0ELb0ELb0ELb0ELb0EEENS1_21CollectiveEpilogueFwdINS6_IJSA_NS7_ILi512EEESA_EEES9_SC_SE_Li256ELb1ELb0ELb0ELb0EEENS1_36VarlenDynamicPersistentTileSchedulerILi64ELi64ELi256ELi32ELb0ELb0ELb1ELb1ELb1ELb1EEEEEEEEEvNT_6ParamsE,"a",@progbits
	.sectionflags	@""
	.align	4
.nv.constant0._ZN7cutlass13device_kernelIN5flash11enable_sm90INS1_16FlashAttnFwdSm90INS1_25CollectiveMainloopFwdSm90ILi2EN4cute5tupleIJNS5_1CILi1EEES8_S8_EEENS6_IJNS7_ILi64EEESA_SA_EEELi512ENS_10bfloat16_tEfNS_4arch4Sm90ELb1ELb0ELb0ELb1ELb0ELb1ELb0ELb0ELb0ELb0ELb0ELb0EEENS1_21CollectiveEpilogueFwdINS6_IJSA_NS7_ILi512EEESA_EEES9_SC_SE_Li256ELb1ELb0ELb0ELb0EEENS1_36VarlenDynamicPersistentTileSchedulerILi64ELi64ELi256ELi32ELb0ELb0ELb1ELb1ELb1ELb1EEEEEEEEEvNT_6ParamsE:
	.zero		3456


//--------------------- .nv.constant0._ZN7cutlass13device_kernelIN5flash11enable_sm90INS1_16FlashAttnFwdSm90INS1_25CollectiveMainloopFwdSm90ILi2EN4cute5tupleIJNS5_1CILi1EEES8_S8_EEENS6_IJNS7_ILi64EEESA_SA_EEELi512ENS_10bfloat16_tEfNS_4arch4Sm90ELb1ELb0ELb0ELb1ELb0ELb0ELb1ELb0ELb0ELb0ELb0ELb0EEENS1_21CollectiveEpilogueFwdINS6_IJSA_NS7_ILi512EEESA_EEES9_SC_SE_Li256ELb1ELb0ELb0ELb0EEENS1_36VarlenDynamicPersistentTileSchedulerILi64ELi64ELi256ELi32ELb0ELb0ELb1ELb1ELb1ELb1EEEEEEEEEvNT_6ParamsE --------------------------
	.section	.nv.constant0._ZN7cutlass13device_kernelIN5flash11enable_sm90INS1_16FlashAttnFwdSm90INS1_25CollectiveMainloopFwdSm90ILi2EN4cute5tupleIJNS5_1CILi1EEES8_S8_EEENS6_IJNS7_ILi64EEESA_SA_EEELi512ENS_10bfloat16_tEfNS_4arch4Sm90ELb1ELb0ELb0ELb1ELb0ELb0ELb1ELb0ELb0ELb0ELb0ELb0EEENS1_21CollectiveEpilogueFwdINS6_IJSA_NS7_ILi512EEESA_EEES9_SC_SE_Li256ELb1ELb0ELb0ELb0EEENS1_36VarlenDynamicPersistentTileSchedulerILi64ELi64ELi256ELi32ELb0ELb0ELb1ELb1ELb1ELb1EEEEEEEEEvNT_6ParamsE,"a",@progbits
	.sectionflags	@""
	.align	4
.nv.constant0._ZN7cutlass13device_kernelIN5flash11enable_sm90INS1_16FlashAttnFwdSm90INS1_25CollectiveMainloopFwdSm90ILi2EN4cute5tupleIJNS5_1CILi1EEES8_S8_EEENS6_IJNS7_ILi64EEESA_SA_EEELi512ENS_10bfloat16_tEfNS_4arch4Sm90ELb1ELb0ELb0ELb1ELb0ELb0ELb1ELb0ELb0ELb0ELb0ELb0EEENS1_21CollectiveEpilogueFwdINS6_IJSA_NS7_ILi512EEESA_EEES9_SC_SE_Li256ELb1ELb0ELb0ELb0EEENS1_36VarlenDynamicPersistentTileSchedulerILi64ELi64ELi256ELi32ELb0ELb0ELb1ELb1ELb1ELb1EEEEEEEEEvNT_6ParamsE:
	.zero		3712


//--------------------- .nv.constant0._ZN7cutlass13device_kernelIN5flash11enable_sm90INS1_16FlashAttnFwdSm90INS1_25CollectiveMainloopFwdSm90ILi2EN4cute5tupleIJNS5_1CILi1EEES8_S8_EEENS6_IJNS7_ILi64EEESA_SA_EEELi512ENS_10bfloat16_tEfNS_4arch4Sm90ELb1ELb0ELb0ELb1ELb0ELb1ELb1ELb0ELb0ELb0ELb0ELb0EEENS1_21CollectiveEpilogueFwdINS6_IJSA_NS7_ILi512EEESA_EEES9_SC_SE_Li256ELb1ELb0ELb0ELb0EEENS1_36VarlenDynamicPersistentTileSchedulerILi64ELi64ELi256ELi32ELb0ELb0ELb1ELb1ELb1ELb1EEEEEEEEEvNT_6ParamsE --------------------------
	.section	.nv.constant0._ZN7cutlass13device_kernelIN5flash11enable_sm90INS1_16FlashAttnFwdSm90INS1_25CollectiveMainloopFwdSm90ILi2EN4cute5tupleIJNS5_1CILi1EEES8_S8_EEENS6_IJNS7_ILi64EEESA_SA_EEELi512ENS_10bfloat16_tEfNS_4arch4Sm90ELb1ELb0ELb0ELb1ELb0ELb1ELb1ELb0ELb0ELb0ELb0ELb0EEENS1_21CollectiveEpilogueFwdINS6_IJSA_NS7_ILi512EEESA_EEES9_SC_SE_Li256ELb1ELb0ELb0ELb0EEENS1_36VarlenDynamicPersistentTileSchedulerILi64ELi64ELi256ELi32ELb0ELb0ELb1ELb1ELb1ELb1EEEEEEEEEvNT_6ParamsE,"a",@progbits
	.sectionflags	@""
	.align	4
.nv.constant0._ZN7cutlass13device_kernelIN5flash11enable_sm90INS1_16FlashAttnFwdSm90INS1_25CollectiveMainloopFwdSm90ILi2EN4cute5tupleIJNS5_1CILi1EEES8_S8_EEENS6_IJNS7_ILi64EEESA_SA_EEELi512ENS_10bfloat16_tEfNS_4arch4Sm90ELb1ELb0ELb0ELb1ELb0ELb1ELb1ELb0ELb0ELb0ELb0ELb0EEENS1_21CollectiveEpilogueFwdINS6_IJSA_NS7_ILi512EEESA_EEES9_SC_SE_Li256ELb1ELb0ELb0ELb0EEENS1_36VarlenDynamicPersistentTileSchedulerILi64ELi64ELi256ELi32ELb0ELb0ELb1ELb1ELb1ELb1EEEEEEEEEvNT_6ParamsE:
	.zero		3712


//--------------------- SYMBOLS --------------------------

	.type		.nv.reservedSmem.offset0,@object
	.size		.nv.reservedSmem.offset0,0x4
